//
// Generated by NVIDIA NVVM Compiler
//
// Compiler Build ID: CL-36424714
// Cuda compilation tools, release 13.0, V13.0.88
// Based on NVVM 20.0.0
//

.version 9.0
.target sm_100
.address_size 64

	// .globl	_Z23find_simplices_with_dimPiS_ii
.extern .func  (.param .b32 func_retval0) vprintf
(
	.param .b64 vprintf_param_0,
	.param .b64 vprintf_param_1
)
;
.global .align 4 .u32 d_lock;
.global .align 4 .u32 d_pos;
.global .align 1 .b8 $str[41] = {87, 65, 82, 78, 73, 78, 71, 58, 32, 67, 111, 108, 117, 109, 110, 32, 114, 101, 97, 99, 104, 105, 110, 103, 32, 109, 101, 109, 97, 108, 108, 111, 99, 32, 108, 105, 109, 105, 116, 10};

.visible .entry _Z23find_simplices_with_dimPiS_ii(
	.param .u64 .ptr .align 1 _Z23find_simplices_with_dimPiS_ii_param_0,
	.param .u64 .ptr .align 1 _Z23find_simplices_with_dimPiS_ii_param_1,
	.param .u32 _Z23find_simplices_with_dimPiS_ii_param_2,
	.param .u32 _Z23find_simplices_with_dimPiS_ii_param_3
)
{
	.reg .pred 	%p<4>;
	.reg .b32 	%r<11>;
	.reg .b64 	%rd<9>;

	ld.param.u64 	%rd1, [_Z23find_simplices_with_dimPiS_ii_param_0];
	ld.param.u64 	%rd2, [_Z23find_simplices_with_dimPiS_ii_param_1];
	ld.param.u32 	%r2, [_Z23find_simplices_with_dimPiS_ii_param_2];
	ld.param.u32 	%r3, [_Z23find_simplices_with_dimPiS_ii_param_3];
	mov.u32 	%r4, %tid.x;
	mov.u32 	%r5, %ntid.x;
	mov.u32 	%r6, %ctaid.x;
	mad.lo.s32 	%r1, %r5, %r6, %r4;
	setp.ge.s32 	%p1, %r1, %r3;
	@%p1 bra 	$L__BB0_5;
$L__BB0_1:
	atom.relaxed.global.cas.b32 	%r7, [d_lock], %r1, -1;
	setp.eq.s32 	%p2, %r7, %r1;
	@%p2 bra 	$L__BB0_1;
	cvta.to.global.u64 	%rd3, %rd1;
	mul.wide.s32 	%rd4, %r1, 4;
	add.s64 	%rd5, %rd3, %rd4;
	ld.global.u32 	%r8, [%rd5];
	setp.ne.s32 	%p3, %r8, %r2;
	@%p3 bra 	$L__BB0_4;
	atom.global.add.u32 	%r9, [d_pos], 1;
	cvta.to.global.u64 	%rd6, %rd2;
	mul.wide.s32 	%rd7, %r9, 4;
	add.s64 	%rd8, %rd6, %rd7;
	st.global.u32 	[%rd8], %r1;
$L__BB0_4:
	add.s32 	%r10, %r1, 1;
	st.global.u32 	[d_lock], %r10;
$L__BB0_5:
	ret;

}
	// .globl	_Z22get_simplex_dimensionsPiS_ii
.visible .entry _Z22get_simplex_dimensionsPiS_ii(
	.param .u64 .ptr .align 1 _Z22get_simplex_dimensionsPiS_ii_param_0,
	.param .u64 .ptr .align 1 _Z22get_simplex_dimensionsPiS_ii_param_1,
	.param .u32 _Z22get_simplex_dimensionsPiS_ii_param_2,
	.param .u32 _Z22get_simplex_dimensionsPiS_ii_param_3
)
{
	.reg .pred 	%p<5>;
	.reg .b32 	%r<20>;
	.reg .b64 	%rd<9>;

	ld.param.u64 	%rd2, [_Z22get_simplex_dimensionsPiS_ii_param_0];
	ld.param.u64 	%rd3, [_Z22get_simplex_dimensionsPiS_ii_param_1];
	ld.param.u32 	%r10, [_Z22get_simplex_dimensionsPiS_ii_param_2];
	ld.param.u32 	%r9, [_Z22get_simplex_dimensionsPiS_ii_param_3];
	mov.u32 	%r11, %tid.x;
	mov.u32 	%r12, %ntid.x;
	mov.u32 	%r13, %ctaid.x;
	mad.lo.s32 	%r1, %r12, %r13, %r11;
	setp.ge.s32 	%p1, %r1, %r10;
	@%p1 bra 	$L__BB1_6;
	mul.lo.s32 	%r18, %r9, %r1;
	setp.lt.s32 	%p2, %r9, 1;
	mov.b32 	%r19, -1;
	@%p2 bra 	$L__BB1_5;
	cvta.to.global.u64 	%rd1, %rd3;
	add.s32 	%r3, %r18, %r9;
	mov.b32 	%r19, -1;
$L__BB1_3:
	mul.wide.s32 	%rd4, %r18, 4;
	add.s64 	%rd5, %rd1, %rd4;
	ld.global.u32 	%r16, [%rd5];
	setp.eq.s32 	%p3, %r16, -1;
	@%p3 bra 	$L__BB1_5;
	add.s32 	%r19, %r19, 1;
	add.s32 	%r18, %r18, 1;
	setp.lt.s32 	%p4, %r18, %r3;
	@%p4 bra 	$L__BB1_3;
$L__BB1_5:
	cvta.to.global.u64 	%rd6, %rd2;
	mul.wide.s32 	%rd7, %r1, 4;
	add.s64 	%rd8, %rd6, %rd7;
	st.global.u32 	[%rd8], %r19;
$L__BB1_6:
	ret;

}
	// .globl	_Z13clear_cols_mpiPiii
.visible .entry _Z13clear_cols_mpiPiii(
	.param .u32 _Z13clear_cols_mpiPiii_param_0,
	.param .u64 .ptr .align 1 _Z13clear_cols_mpiPiii_param_1,
	.param .u32 _Z13clear_cols_mpiPiii_param_2,
	.param .u32 _Z13clear_cols_mpiPiii_param_3
)
{
	.reg .pred 	%p<5>;
	.reg .b32 	%r<14>;
	.reg .b64 	%rd<5>;

	ld.param.u32 	%r5, [_Z13clear_cols_mpiPiii_param_0];
	ld.param.u64 	%rd3, [_Z13clear_cols_mpiPiii_param_1];
	ld.param.u32 	%r6, [_Z13clear_cols_mpiPiii_param_3];
	mov.u32 	%r7, %tid.x;
	mov.u32 	%r8, %ntid.x;
	mov.u32 	%r9, %ctaid.x;
	mad.lo.s32 	%r10, %r8, %r9, %r7;
	setp.ne.s32 	%p1, %r10, %r5;
	@%p1 bra 	$L__BB2_5;
	mul.lo.s32 	%r13, %r6, %r5;
	setp.lt.s32 	%p2, %r6, 1;
	@%p2 bra 	$L__BB2_5;
	cvta.to.global.u64 	%rd1, %rd3;
	add.s32 	%r2, %r13, %r6;
$L__BB2_3:
	mul.wide.s32 	%rd4, %r13, 4;
	add.s64 	%rd2, %rd1, %rd4;
	ld.global.u32 	%r11, [%rd2];
	setp.eq.s32 	%p3, %r11, -1;
	@%p3 bra 	$L__BB2_5;
	add.s32 	%r13, %r13, 1;
	mov.b32 	%r12, -1;
	st.global.u32 	[%rd2], %r12;
	setp.lt.s32 	%p4, %r13, %r2;
	@%p4 bra 	$L__BB2_3;
$L__BB2_5:
	ret;

}
	// .globl	_Z14compute_low_mpPiS_ii
.visible .entry _Z14compute_low_mpPiS_ii(
	.param .u64 .ptr .align 1 _Z14compute_low_mpPiS_ii_param_0,
	.param .u64 .ptr .align 1 _Z14compute_low_mpPiS_ii_param_1,
	.param .u32 _Z14compute_low_mpPiS_ii_param_2,
	.param .u32 _Z14compute_low_mpPiS_ii_param_3
)
{
	.reg .pred 	%p<5>;
	.reg .b32 	%r<19>;
	.reg .b64 	%rd<9>;

	ld.param.u64 	%rd2, [_Z14compute_low_mpPiS_ii_param_0];
	ld.param.u64 	%rd3, [_Z14compute_low_mpPiS_ii_param_1];
	ld.param.u32 	%r10, [_Z14compute_low_mpPiS_ii_param_2];
	ld.param.u32 	%r9, [_Z14compute_low_mpPiS_ii_param_3];
	mov.u32 	%r11, %tid.x;
	mov.u32 	%r12, %ntid.x;
	mov.u32 	%r13, %ctaid.x;
	mad.lo.s32 	%r1, %r12, %r13, %r11;
	setp.ge.s32 	%p1, %r1, %r10;
	@%p1 bra 	$L__BB3_6;
	mul.lo.s32 	%r16, %r9, %r1;
	setp.lt.s32 	%p2, %r9, 1;
	mov.b32 	%r18, -1;
	@%p2 bra 	$L__BB3_5;
	cvta.to.global.u64 	%rd1, %rd2;
	add.s32 	%r3, %r16, %r9;
	mov.b32 	%r18, -1;
$L__BB3_3:
	mul.wide.s32 	%rd4, %r16, 4;
	add.s64 	%rd5, %rd1, %rd4;
	ld.global.u32 	%r6, [%rd5];
	setp.eq.s32 	%p3, %r6, -1;
	@%p3 bra 	$L__BB3_5;
	add.s32 	%r16, %r16, 1;
	setp.lt.s32 	%p4, %r16, %r3;
	mov.u32 	%r18, %r6;
	@%p4 bra 	$L__BB3_3;
$L__BB3_5:
	cvta.to.global.u64 	%rd6, %rd3;
	mul.wide.s32 	%rd7, %r1, 4;
	add.s64 	%rd8, %rd6, %rd7;
	st.global.u32 	[%rd8], %r18;
$L__BB3_6:
	ret;

}
	// .globl	_Z14create_rows_mpPiS_S_iii
.visible .entry _Z14create_rows_mpPiS_S_iii(
	.param .u64 .ptr .align 1 _Z14create_rows_mpPiS_S_iii_param_0,
	.param .u64 .ptr .align 1 _Z14create_rows_mpPiS_S_iii_param_1,
	.param .u64 .ptr .align 1 _Z14create_rows_mpPiS_S_iii_param_2,
	.param .u32 _Z14create_rows_mpPiS_S_iii_param_3,
	.param .u32 _Z14create_rows_mpPiS_S_iii_param_4,
	.param .u32 _Z14create_rows_mpPiS_S_iii_param_5
)
{
	.reg .pred 	%p<6>;
	.reg .b32 	%r<22>;
	.reg .b64 	%rd<15>;

	ld.param.u64 	%rd4, [_Z14create_rows_mpPiS_S_iii_param_0];
	ld.param.u64 	%rd6, [_Z14create_rows_mpPiS_S_iii_param_1];
	ld.param.u64 	%rd5, [_Z14create_rows_mpPiS_S_iii_param_2];
	ld.param.u32 	%r9, [_Z14create_rows_mpPiS_S_iii_param_4];
	ld.param.u32 	%r10, [_Z14create_rows_mpPiS_S_iii_param_5];
	cvta.to.global.u64 	%rd1, %rd6;
	mov.u32 	%r11, %tid.x;
	mov.u32 	%r12, %ntid.x;
	mov.u32 	%r13, %ctaid.x;
	mad.lo.s32 	%r1, %r12, %r13, %r11;
	setp.ge.s32 	%p1, %r1, %r10;
	@%p1 bra 	$L__BB4_7;
	setp.ne.s32 	%p2, %r1, 0;
	@%p2 bra 	$L__BB4_3;
	ld.global.u32 	%r20, [%rd1];
	bra.uni 	$L__BB4_4;
$L__BB4_3:
	mul.wide.s32 	%rd7, %r1, 4;
	add.s64 	%rd8, %rd1, %rd7;
	ld.global.u32 	%r20, [%rd8];
	ld.global.u32 	%r14, [%rd8+-4];
	setp.eq.s32 	%p3, %r20, %r14;
	@%p3 bra 	$L__BB4_7;
$L__BB4_4:
	mul.lo.s32 	%r5, %r20, %r9;
	cvta.to.global.u64 	%rd2, %rd4;
	cvta.to.global.u64 	%rd3, %rd5;
	mov.b32 	%r21, 0;
$L__BB4_5:
	add.s32 	%r7, %r21, %r1;
	mul.wide.s32 	%rd9, %r7, 4;
	add.s64 	%rd10, %rd1, %rd9;
	ld.global.u32 	%r16, [%rd10];
	setp.ne.s32 	%p4, %r20, %r16;
	@%p4 bra 	$L__BB4_7;
	add.s64 	%rd12, %rd2, %rd9;
	ld.global.u32 	%r17, [%rd12];
	add.s32 	%r18, %r21, %r5;
	mul.wide.s32 	%rd13, %r18, 4;
	add.s64 	%rd14, %rd3, %rd13;
	st.global.u32 	[%rd14], %r17;
	add.s32 	%r21, %r21, 1;
	add.s32 	%r19, %r7, 1;
	setp.lt.s32 	%p5, %r19, %r10;
	@%p5 bra 	$L__BB4_5;
$L__BB4_7:
	ret;

}
	// .globl	_Z10twist_stepiPiS_ii
.visible .entry _Z10twist_stepiPiS_ii(
	.param .u32 _Z10twist_stepiPiS_ii_param_0,
	.param .u64 .ptr .align 1 _Z10twist_stepiPiS_ii_param_1,
	.param .u64 .ptr .align 1 _Z10twist_stepiPiS_ii_param_2,
	.param .u32 _Z10twist_stepiPiS_ii_param_3,
	.param .u32 _Z10twist_stepiPiS_ii_param_4
)
{
	.reg .pred 	%p<8>;
	.reg .b32 	%r<17>;
	.reg .b64 	%rd<11>;

	ld.param.u32 	%r6, [_Z10twist_stepiPiS_ii_param_0];
	ld.param.u64 	%rd4, [_Z10twist_stepiPiS_ii_param_1];
	ld.param.u64 	%rd5, [_Z10twist_stepiPiS_ii_param_2];
	ld.param.u32 	%r8, [_Z10twist_stepiPiS_ii_param_3];
	ld.param.u32 	%r7, [_Z10twist_stepiPiS_ii_param_4];
	cvta.to.global.u64 	%rd1, %rd5;
	mov.u32 	%r9, %tid.x;
	mov.u32 	%r10, %ntid.x;
	mov.u32 	%r11, %ctaid.x;
	mad.lo.s32 	%r12, %r10, %r11, %r9;
	setp.ne.s32 	%p1, %r6, %r12;
	setp.ge.s32 	%p2, %r6, %r8;
	or.pred  	%p3, %p1, %p2;
	@%p3 bra 	$L__BB5_7;
	mul.wide.s32 	%rd6, %r6, 4;
	add.s64 	%rd7, %rd1, %rd6;
	ld.global.u32 	%r1, [%rd7];
	setp.lt.s32 	%p4, %r1, 0;
	@%p4 bra 	$L__BB5_7;
	mul.lo.s32 	%r16, %r1, %r7;
	setp.lt.s32 	%p5, %r7, 1;
	@%p5 bra 	$L__BB5_6;
	cvta.to.global.u64 	%rd2, %rd4;
	add.s32 	%r3, %r16, %r7;
$L__BB5_4:
	mul.wide.u32 	%rd8, %r16, 4;
	add.s64 	%rd3, %rd2, %rd8;
	ld.global.u32 	%r13, [%rd3];
	setp.eq.s32 	%p6, %r13, -1;
	@%p6 bra 	$L__BB5_6;
	add.s32 	%r16, %r16, 1;
	mov.b32 	%r14, -1;
	st.global.u32 	[%rd3], %r14;
	setp.lt.s32 	%p7, %r16, %r3;
	@%p7 bra 	$L__BB5_4;
$L__BB5_6:
	mul.wide.u32 	%rd9, %r1, 4;
	add.s64 	%rd10, %rd1, %rd9;
	mov.b32 	%r15, -1;
	st.global.u32 	[%rd10], %r15;
$L__BB5_7:
	ret;

}
	// .globl	_Z14reduce_col_gpuiPiS_S_S_ii
.visible .entry _Z14reduce_col_gpuiPiS_S_S_ii(
	.param .u32 _Z14reduce_col_gpuiPiS_S_S_ii_param_0,
	.param .u64 .ptr .align 1 _Z14reduce_col_gpuiPiS_S_S_ii_param_1,
	.param .u64 .ptr .align 1 _Z14reduce_col_gpuiPiS_S_S_ii_param_2,
	.param .u64 .ptr .align 1 _Z14reduce_col_gpuiPiS_S_S_ii_param_3,
	.param .u64 .ptr .align 1 _Z14reduce_col_gpuiPiS_S_S_ii_param_4,
	.param .u32 _Z14reduce_col_gpuiPiS_S_S_ii_param_5,
	.param .u32 _Z14reduce_col_gpuiPiS_S_S_ii_param_6
)
{
	.reg .pred 	%p<56>;
	.reg .b32 	%r<153>;
	.reg .b64 	%rd<49>;

	ld.param.u32 	%r61, [_Z14reduce_col_gpuiPiS_S_S_ii_param_0];
	ld.param.u64 	%rd7, [_Z14reduce_col_gpuiPiS_S_S_ii_param_1];
	ld.param.u64 	%rd8, [_Z14reduce_col_gpuiPiS_S_S_ii_param_2];
	ld.param.u64 	%rd6, [_Z14reduce_col_gpuiPiS_S_S_ii_param_3];
	ld.param.u64 	%rd9, [_Z14reduce_col_gpuiPiS_S_S_ii_param_4];
	ld.param.u32 	%r63, [_Z14reduce_col_gpuiPiS_S_S_ii_param_5];
	ld.param.u32 	%r62, [_Z14reduce_col_gpuiPiS_S_S_ii_param_6];
	cvta.to.global.u64 	%rd1, %rd8;
	cvta.to.global.u64 	%rd2, %rd7;
	cvta.to.global.u64 	%rd3, %rd9;
	mov.u32 	%r64, %tid.x;
	mov.u32 	%r65, %ntid.x;
	mov.u32 	%r66, %ctaid.x;
	mad.lo.s32 	%r67, %r65, %r66, %r64;
	setp.ne.s32 	%p7, %r61, %r67;
	setp.ge.s32 	%p8, %r61, %r63;
	or.pred  	%p9, %p7, %p8;
	@%p9 bra 	$L__BB6_35;
	cvta.to.global.u64 	%rd10, %rd6;
	mul.wide.s32 	%rd11, %r61, 4;
	add.s64 	%rd4, %rd10, %rd11;
	ld.global.u32 	%r151, [%rd4];
	setp.lt.s32 	%p10, %r151, 0;
	@%p10 bra 	$L__BB6_33;
	mul.lo.s32 	%r2, %r62, %r61;
	add.s32 	%r3, %r2, %r62;
	setp.lt.s32 	%p11, %r62, 1;
	@%p11 bra 	$L__BB6_31;
	add.s32 	%r70, %r2, 1;
	max.s32 	%r71, %r3, %r70;
	sub.s32 	%r72, %r71, %r2;
	and.b32  	%r4, %r72, 7;
	and.b32  	%r5, %r72, 3;
	sub.s32 	%r6, %r2, %r71;
	and.b32  	%r7, %r72, 1;
	and.b32  	%r73, %r72, -8;
	neg.s32 	%r8, %r73;
	add.s32 	%r9, %r3, -2;
	mul.wide.s32 	%rd14, %r2, 4;
	add.s64 	%rd5, %rd2, %rd14;
	mov.u64 	%rd25, $str;
$L__BB6_4:
	mul.wide.u32 	%rd15, %r151, 4;
	add.s64 	%rd16, %rd3, %rd15;
	ld.global.u32 	%r11, [%rd16];
	setp.eq.s32 	%p13, %r11, -1;
	@%p13 bra 	$L__BB6_33;
	mul.lo.s32 	%r136, %r11, %r62;
	add.s32 	%r13, %r136, %r62;
	mul.wide.s32 	%rd17, %r136, 4;
	add.s64 	%rd18, %rd2, %rd17;
	ld.global.u32 	%r17, [%rd18];
	setp.ne.s32 	%p55, %r17, -1;
	ld.global.u32 	%r16, [%rd5];
	setp.ne.s32 	%p54, %r16, -1;
	or.pred  	%p15, %p55, %p54;
	@%p15 bra 	$L__BB6_6;
	bra.uni 	$L__BB6_19;
$L__BB6_6:
	add.s32 	%r59, %r13, -2;
	mov.u32 	%r138, %r2;
	mov.u32 	%r137, %r2;
$L__BB6_7:
	and.pred  	%p16, %p55, %p54;
	@%p16 bra 	$L__BB6_12;
	not.pred 	%p17, %p55;
	@%p17 bra 	$L__BB6_10;
	add.s32 	%r136, %r136, 1;
	add.s32 	%r22, %r138, 1;
	mul.wide.s32 	%rd19, %r138, 4;
	add.s64 	%rd20, %rd1, %rd19;
	st.global.u32 	[%rd20], %r17;
	mov.u32 	%r138, %r22;
$L__BB6_10:
	not.pred 	%p18, %p54;
	@%p18 bra 	$L__BB6_18;
	add.s32 	%r25, %r137, 1;
	mul.wide.s32 	%rd21, %r137, 4;
	add.s64 	%rd22, %rd2, %rd21;
	ld.global.u32 	%r74, [%rd22];
	add.s32 	%r26, %r138, 1;
	mul.wide.s32 	%rd23, %r138, 4;
	add.s64 	%rd24, %rd1, %rd23;
	st.global.u32 	[%rd24], %r74;
	mov.u32 	%r137, %r25;
	mov.u32 	%r138, %r26;
	bra.uni 	$L__BB6_18;
$L__BB6_12:
	setp.lt.s32 	%p19, %r17, %r16;
	@%p19 bra 	$L__BB6_17;
	setp.lt.s32 	%p20, %r16, %r17;
	@%p20 bra 	$L__BB6_16;
	add.s32 	%r27, %r136, 1;
	add.s32 	%r28, %r137, 1;
	setp.ne.s32 	%p21, %r136, %r59;
	setp.ne.s32 	%p22, %r137, %r9;
	and.pred  	%p23, %p21, %p22;
	mov.u32 	%r136, %r27;
	mov.u32 	%r137, %r28;
	@%p23 bra 	$L__BB6_18;
	cvta.global.u64 	%rd26, %rd25;
	{ // callseq 0, 0
	.param .b64 param0;
	st.param.b64 	[param0], %rd26;
	.param .b64 param1;
	st.param.b64 	[param1], 0;
	.param .b32 retval0;
	call.uni (retval0), 
	vprintf, 
	(
	param0, 
	param1
	);
	ld.param.b32 	%r75, [retval0];
	} // callseq 0
	mov.u32 	%r136, %r27;
	mov.u32 	%r137, %r28;
	bra.uni 	$L__BB6_18;
$L__BB6_16:
	add.s32 	%r137, %r137, 1;
	add.s32 	%r30, %r138, 1;
	mul.wide.s32 	%rd27, %r138, 4;
	add.s64 	%rd28, %rd1, %rd27;
	st.global.u32 	[%rd28], %r16;
	mov.u32 	%r138, %r30;
	bra.uni 	$L__BB6_18;
$L__BB6_17:
	add.s32 	%r136, %r136, 1;
	add.s32 	%r32, %r138, 1;
	mul.wide.s32 	%rd29, %r138, 4;
	add.s64 	%rd30, %rd1, %rd29;
	st.global.u32 	[%rd30], %r17;
	mov.u32 	%r138, %r32;
$L__BB6_18:
	mul.wide.s32 	%rd31, %r136, 4;
	add.s64 	%rd32, %rd2, %rd31;
	ld.global.u32 	%r17, [%rd32];
	setp.ne.s32 	%p24, %r17, -1;
	setp.lt.s32 	%p25, %r136, %r13;
	and.pred  	%p55, %p24, %p25;
	mul.wide.s32 	%rd33, %r137, 4;
	add.s64 	%rd34, %rd2, %rd33;
	ld.global.u32 	%r16, [%rd34];
	setp.ne.s32 	%p26, %r16, -1;
	setp.lt.s32 	%p27, %r137, %r3;
	and.pred  	%p54, %p26, %p27;
	or.pred  	%p29, %p55, %p54;
	@%p29 bra 	$L__BB6_7;
$L__BB6_19:
	setp.gt.u32 	%p30, %r6, -8;
	mov.b32 	%r151, -1;
	mov.u32 	%r144, %r2;
	@%p30 bra 	$L__BB6_22;
	mov.b32 	%r151, -1;
	mov.u32 	%r139, %r8;
	mov.u32 	%r144, %r2;
$L__BB6_21:
	.pragma "nounroll";
	mul.wide.s32 	%rd35, %r144, 4;
	add.s64 	%rd36, %rd1, %rd35;
	add.s64 	%rd37, %rd2, %rd35;
	ld.global.u32 	%r80, [%rd36];
	st.global.u32 	[%rd37], %r80;
	mov.b32 	%r81, -1;
	st.global.u32 	[%rd36], %r81;
	ld.global.u32 	%r82, [%rd37];
	setp.lt.s32 	%p31, %r82, 0;
	selp.b32 	%r83, %r151, %r82, %p31;
	ld.global.u32 	%r84, [%rd36+4];
	st.global.u32 	[%rd37+4], %r84;
	st.global.u32 	[%rd36+4], %r81;
	ld.global.u32 	%r85, [%rd37+4];
	setp.lt.s32 	%p32, %r85, 0;
	selp.b32 	%r86, %r83, %r85, %p32;
	ld.global.u32 	%r87, [%rd36+8];
	st.global.u32 	[%rd37+8], %r87;
	st.global.u32 	[%rd36+8], %r81;
	ld.global.u32 	%r88, [%rd37+8];
	setp.lt.s32 	%p33, %r88, 0;
	selp.b32 	%r89, %r86, %r88, %p33;
	ld.global.u32 	%r90, [%rd36+12];
	st.global.u32 	[%rd37+12], %r90;
	st.global.u32 	[%rd36+12], %r81;
	ld.global.u32 	%r91, [%rd37+12];
	setp.lt.s32 	%p34, %r91, 0;
	selp.b32 	%r92, %r89, %r91, %p34;
	ld.global.u32 	%r93, [%rd36+16];
	st.global.u32 	[%rd37+16], %r93;
	st.global.u32 	[%rd36+16], %r81;
	ld.global.u32 	%r94, [%rd37+16];
	setp.lt.s32 	%p35, %r94, 0;
	selp.b32 	%r95, %r92, %r94, %p35;
	ld.global.u32 	%r96, [%rd36+20];
	st.global.u32 	[%rd37+20], %r96;
	st.global.u32 	[%rd36+20], %r81;
	ld.global.u32 	%r97, [%rd37+20];
	setp.lt.s32 	%p36, %r97, 0;
	selp.b32 	%r98, %r95, %r97, %p36;
	ld.global.u32 	%r99, [%rd36+24];
	st.global.u32 	[%rd37+24], %r99;
	st.global.u32 	[%rd36+24], %r81;
	ld.global.u32 	%r100, [%rd37+24];
	setp.lt.s32 	%p37, %r100, 0;
	selp.b32 	%r101, %r98, %r100, %p37;
	ld.global.u32 	%r102, [%rd36+28];
	st.global.u32 	[%rd37+28], %r102;
	st.global.u32 	[%rd36+28], %r81;
	ld.global.u32 	%r103, [%rd37+28];
	setp.lt.s32 	%p38, %r103, 0;
	selp.b32 	%r151, %r101, %r103, %p38;
	add.s32 	%r144, %r144, 8;
	add.s32 	%r139, %r139, 8;
	setp.eq.s32 	%p39, %r139, 0;
	@%p39 bra 	$L__BB6_22;
	bra.uni 	$L__BB6_21;
$L__BB6_22:
	setp.eq.s32 	%p40, %r4, 0;
	@%p40 bra 	$L__BB6_30;
	add.s32 	%r105, %r4, -1;
	setp.lt.u32 	%p41, %r105, 3;
	@%p41 bra 	$L__BB6_25;
	mul.wide.s32 	%rd38, %r144, 4;
	add.s64 	%rd39, %rd1, %rd38;
	ld.global.u32 	%r106, [%rd39];
	add.s64 	%rd40, %rd2, %rd38;
	st.global.u32 	[%rd40], %r106;
	mov.b32 	%r107, -1;
	st.global.u32 	[%rd39], %r107;
	ld.global.u32 	%r108, [%rd40];
	setp.lt.s32 	%p42, %r108, 0;
	selp.b32 	%r109, %r151, %r108, %p42;
	ld.global.u32 	%r110, [%rd39+4];
	st.global.u32 	[%rd40+4], %r110;
	st.global.u32 	[%rd39+4], %r107;
	ld.global.u32 	%r111, [%rd40+4];
	setp.lt.s32 	%p43, %r111, 0;
	selp.b32 	%r112, %r109, %r111, %p43;
	ld.global.u32 	%r113, [%rd39+8];
	st.global.u32 	[%rd40+8], %r113;
	st.global.u32 	[%rd39+8], %r107;
	ld.global.u32 	%r114, [%rd40+8];
	setp.lt.s32 	%p44, %r114, 0;
	selp.b32 	%r115, %r112, %r114, %p44;
	ld.global.u32 	%r116, [%rd39+12];
	st.global.u32 	[%rd40+12], %r116;
	st.global.u32 	[%rd39+12], %r107;
	ld.global.u32 	%r117, [%rd40+12];
	setp.lt.s32 	%p45, %r117, 0;
	selp.b32 	%r151, %r115, %r117, %p45;
	add.s32 	%r144, %r144, 4;
$L__BB6_25:
	setp.eq.s32 	%p46, %r5, 0;
	@%p46 bra 	$L__BB6_30;
	setp.eq.s32 	%p47, %r5, 1;
	@%p47 bra 	$L__BB6_28;
	mul.wide.s32 	%rd41, %r144, 4;
	add.s64 	%rd42, %rd1, %rd41;
	ld.global.u32 	%r119, [%rd42];
	add.s64 	%rd43, %rd2, %rd41;
	st.global.u32 	[%rd43], %r119;
	mov.b32 	%r120, -1;
	st.global.u32 	[%rd42], %r120;
	ld.global.u32 	%r121, [%rd43];
	setp.lt.s32 	%p48, %r121, 0;
	selp.b32 	%r122, %r151, %r121, %p48;
	ld.global.u32 	%r123, [%rd42+4];
	st.global.u32 	[%rd43+4], %r123;
	st.global.u32 	[%rd42+4], %r120;
	ld.global.u32 	%r124, [%rd43+4];
	setp.lt.s32 	%p49, %r124, 0;
	selp.b32 	%r151, %r122, %r124, %p49;
	add.s32 	%r144, %r144, 2;
$L__BB6_28:
	setp.eq.s32 	%p50, %r7, 0;
	@%p50 bra 	$L__BB6_30;
	mul.wide.s32 	%rd44, %r144, 4;
	add.s64 	%rd45, %rd1, %rd44;
	ld.global.u32 	%r125, [%rd45];
	add.s64 	%rd46, %rd2, %rd44;
	st.global.u32 	[%rd46], %r125;
	mov.b32 	%r126, -1;
	st.global.u32 	[%rd45], %r126;
	ld.global.u32 	%r127, [%rd46];
	setp.lt.s32 	%p51, %r127, 0;
	selp.b32 	%r151, %r151, %r127, %p51;
$L__BB6_30:
	st.global.u32 	[%rd4], %r151;
	setp.gt.s32 	%p52, %r151, -1;
	@%p52 bra 	$L__BB6_4;
	bra.uni 	$L__BB6_33;
$L__BB6_31:
	mul.wide.u32 	%rd12, %r151, 4;
	add.s64 	%rd13, %rd3, %rd12;
	ld.global.u32 	%r68, [%rd13];
	setp.eq.s32 	%p12, %r68, -1;
	@%p12 bra 	$L__BB6_33;
	mov.b32 	%r151, -1;
	st.global.u32 	[%rd4], %r151;
$L__BB6_33:
	setp.lt.s32 	%p53, %r151, 0;
	@%p53 bra 	$L__BB6_35;
	mul.wide.u32 	%rd47, %r151, 4;
	add.s64 	%rd48, %rd3, %rd47;
	st.global.u32 	[%rd48], %r61;
$L__BB6_35:
	ret;

}
	// .globl	_Z13left_to_rightiiPiS_S_ii
.visible .entry _Z13left_to_rightiiPiS_S_ii(
	.param .u32 _Z13left_to_rightiiPiS_S_ii_param_0,
	.param .u32 _Z13left_to_rightiiPiS_S_ii_param_1,
	.param .u64 .ptr .align 1 _Z13left_to_rightiiPiS_S_ii_param_2,
	.param .u64 .ptr .align 1 _Z13left_to_rightiiPiS_S_ii_param_3,
	.param .u64 .ptr .align 1 _Z13left_to_rightiiPiS_S_ii_param_4,
	.param .u32 _Z13left_to_rightiiPiS_S_ii_param_5,
	.param .u32 _Z13left_to_rightiiPiS_S_ii_param_6
)
{
	.reg .pred 	%p<53>;
	.reg .b32 	%r<146>;
	.reg .b64 	%rd<41>;

	ld.param.u32 	%r54, [_Z13left_to_rightiiPiS_S_ii_param_0];
	ld.param.u32 	%r55, [_Z13left_to_rightiiPiS_S_ii_param_1];
	ld.param.u64 	%rd6, [_Z13left_to_rightiiPiS_S_ii_param_2];
	ld.param.u64 	%rd7, [_Z13left_to_rightiiPiS_S_ii_param_3];
	ld.param.u64 	%rd5, [_Z13left_to_rightiiPiS_S_ii_param_4];
	ld.param.u32 	%r57, [_Z13left_to_rightiiPiS_S_ii_param_5];
	ld.param.u32 	%r56, [_Z13left_to_rightiiPiS_S_ii_param_6];
	cvta.to.global.u64 	%rd1, %rd7;
	cvta.to.global.u64 	%rd2, %rd6;
	mov.u32 	%r58, %tid.x;
	mov.u32 	%r59, %ntid.x;
	mov.u32 	%r60, %ctaid.x;
	mad.lo.s32 	%r61, %r59, %r60, %r58;
	setp.ne.s32 	%p7, %r55, %r61;
	setp.ge.s32 	%p8, %r61, %r57;
	or.pred  	%p9, %p7, %p8;
	@%p9 bra 	$L__BB7_19;
	mul.lo.s32 	%r130, %r56, %r54;
	mul.lo.s32 	%r138, %r56, %r55;
	add.s32 	%r3, %r138, %r56;
	mul.wide.s32 	%rd8, %r130, 4;
	add.s64 	%rd9, %rd2, %rd8;
	ld.global.u32 	%r11, [%rd9];
	setp.ne.s32 	%p10, %r11, -1;
	setp.gt.s32 	%p11, %r56, 0;
	and.pred  	%p52, %p11, %p10;
	mul.wide.s32 	%rd10, %r138, 4;
	add.s64 	%rd11, %rd2, %rd10;
	ld.global.u32 	%r123, [%rd11];
	setp.ne.s32 	%p12, %r123, -1;
	and.pred  	%p51, %p11, %p12;
	selp.u32 	%r62, -1, 0, %p51;
	selp.u32 	%r63, -1, 0, %p11;
	selp.b32 	%r64, %r63, %r62, %p10;
	and.b32  	%r65, %r64, 1;
	setp.eq.b32 	%p13, %r65, 1;
	not.pred 	%p14, %p13;
	@%p14 bra 	$L__BB7_6;
	add.s32 	%r6, %r130, %r56;
	mov.u32 	%r132, %r138;
	mov.u32 	%r131, %r138;
$L__BB7_3:
	and.pred  	%p15, %p52, %p51;
	not.pred 	%p16, %p15;
	@%p16 bra 	$L__BB7_23;
	setp.ge.s32 	%p19, %r11, %r123;
	@%p19 bra 	$L__BB7_20;
	add.s32 	%r130, %r130, 1;
	add.s32 	%r16, %r132, 1;
	mul.wide.s32 	%rd20, %r132, 4;
	add.s64 	%rd21, %rd1, %rd20;
	st.global.u32 	[%rd21], %r11;
	mov.u32 	%r132, %r16;
	bra.uni 	$L__BB7_27;
$L__BB7_6:
	setp.lt.s32 	%p27, %r56, 1;
	mov.b32 	%r145, -1;
	@%p27 bra 	$L__BB7_18;
	add.s32 	%r70, %r138, 1;
	max.s32 	%r71, %r3, %r70;
	sub.s32 	%r7, %r71, %r138;
	and.b32  	%r8, %r7, 7;
	sub.s32 	%r72, %r138, %r71;
	setp.gt.u32 	%p28, %r72, -8;
	mov.b32 	%r145, -1;
	@%p28 bra 	$L__BB7_10;
	and.b32  	%r74, %r7, -8;
	neg.s32 	%r133, %r74;
	add.s64 	%rd3, %rd1, 16;
	add.s64 	%rd4, %rd2, 16;
	mov.b32 	%r145, -1;
$L__BB7_9:
	.pragma "nounroll";
	mul.wide.s32 	%rd26, %r138, 4;
	add.s64 	%rd27, %rd3, %rd26;
	add.s64 	%rd28, %rd4, %rd26;
	ld.global.u32 	%r75, [%rd27+-16];
	st.global.u32 	[%rd28+-16], %r75;
	mov.b32 	%r76, -1;
	st.global.u32 	[%rd27+-16], %r76;
	ld.global.u32 	%r77, [%rd28+-16];
	setp.lt.s32 	%p29, %r77, 0;
	selp.b32 	%r78, %r145, %r77, %p29;
	ld.global.u32 	%r79, [%rd27+-12];
	st.global.u32 	[%rd28+-12], %r79;
	st.global.u32 	[%rd27+-12], %r76;
	ld.global.u32 	%r80, [%rd28+-12];
	setp.lt.s32 	%p30, %r80, 0;
	selp.b32 	%r81, %r78, %r80, %p30;
	ld.global.u32 	%r82, [%rd27+-8];
	st.global.u32 	[%rd28+-8], %r82;
	st.global.u32 	[%rd27+-8], %r76;
	ld.global.u32 	%r83, [%rd28+-8];
	setp.lt.s32 	%p31, %r83, 0;
	selp.b32 	%r84, %r81, %r83, %p31;
	ld.global.u32 	%r85, [%rd27+-4];
	st.global.u32 	[%rd28+-4], %r85;
	st.global.u32 	[%rd27+-4], %r76;
	ld.global.u32 	%r86, [%rd28+-4];
	setp.lt.s32 	%p32, %r86, 0;
	selp.b32 	%r87, %r84, %r86, %p32;
	ld.global.u32 	%r88, [%rd27];
	st.global.u32 	[%rd28], %r88;
	st.global.u32 	[%rd27], %r76;
	ld.global.u32 	%r89, [%rd28];
	setp.lt.s32 	%p33, %r89, 0;
	selp.b32 	%r90, %r87, %r89, %p33;
	ld.global.u32 	%r91, [%rd27+4];
	st.global.u32 	[%rd28+4], %r91;
	st.global.u32 	[%rd27+4], %r76;
	ld.global.u32 	%r92, [%rd28+4];
	setp.lt.s32 	%p34, %r92, 0;
	selp.b32 	%r93, %r90, %r92, %p34;
	ld.global.u32 	%r94, [%rd27+8];
	st.global.u32 	[%rd28+8], %r94;
	st.global.u32 	[%rd27+8], %r76;
	ld.global.u32 	%r95, [%rd28+8];
	setp.lt.s32 	%p35, %r95, 0;
	selp.b32 	%r96, %r93, %r95, %p35;
	ld.global.u32 	%r97, [%rd27+12];
	st.global.u32 	[%rd28+12], %r97;
	st.global.u32 	[%rd27+12], %r76;
	ld.global.u32 	%r98, [%rd28+12];
	setp.lt.s32 	%p36, %r98, 0;
	selp.b32 	%r145, %r96, %r98, %p36;
	add.s32 	%r138, %r138, 8;
	add.s32 	%r133, %r133, 8;
	setp.ne.s32 	%p37, %r133, 0;
	@%p37 bra 	$L__BB7_9;
$L__BB7_10:
	setp.eq.s32 	%p38, %r8, 0;
	@%p38 bra 	$L__BB7_18;
	and.b32  	%r41, %r7, 3;
	setp.lt.u32 	%p39, %r8, 4;
	@%p39 bra 	$L__BB7_13;
	mul.wide.s32 	%rd29, %r138, 4;
	add.s64 	%rd30, %rd1, %rd29;
	ld.global.u32 	%r100, [%rd30];
	add.s64 	%rd31, %rd2, %rd29;
	st.global.u32 	[%rd31], %r100;
	mov.b32 	%r101, -1;
	st.global.u32 	[%rd30], %r101;
	ld.global.u32 	%r102, [%rd31];
	setp.lt.s32 	%p40, %r102, 0;
	selp.b32 	%r103, %r145, %r102, %p40;
	ld.global.u32 	%r104, [%rd30+4];
	st.global.u32 	[%rd31+4], %r104;
	st.global.u32 	[%rd30+4], %r101;
	ld.global.u32 	%r105, [%rd31+4];
	setp.lt.s32 	%p41, %r105, 0;
	selp.b32 	%r106, %r103, %r105, %p41;
	ld.global.u32 	%r107, [%rd30+8];
	st.global.u32 	[%rd31+8], %r107;
	st.global.u32 	[%rd30+8], %r101;
	ld.global.u32 	%r108, [%rd31+8];
	setp.lt.s32 	%p42, %r108, 0;
	selp.b32 	%r109, %r106, %r108, %p42;
	ld.global.u32 	%r110, [%rd30+12];
	st.global.u32 	[%rd31+12], %r110;
	st.global.u32 	[%rd30+12], %r101;
	ld.global.u32 	%r111, [%rd31+12];
	setp.lt.s32 	%p43, %r111, 0;
	selp.b32 	%r145, %r109, %r111, %p43;
	add.s32 	%r138, %r138, 4;
$L__BB7_13:
	setp.eq.s32 	%p44, %r41, 0;
	@%p44 bra 	$L__BB7_18;
	setp.eq.s32 	%p45, %r41, 1;
	@%p45 bra 	$L__BB7_16;
	mul.wide.s32 	%rd32, %r138, 4;
	add.s64 	%rd33, %rd1, %rd32;
	ld.global.u32 	%r113, [%rd33];
	add.s64 	%rd34, %rd2, %rd32;
	st.global.u32 	[%rd34], %r113;
	mov.b32 	%r114, -1;
	st.global.u32 	[%rd33], %r114;
	ld.global.u32 	%r115, [%rd34];
	setp.lt.s32 	%p46, %r115, 0;
	selp.b32 	%r116, %r145, %r115, %p46;
	ld.global.u32 	%r117, [%rd33+4];
	st.global.u32 	[%rd34+4], %r117;
	st.global.u32 	[%rd33+4], %r114;
	ld.global.u32 	%r118, [%rd34+4];
	setp.lt.s32 	%p47, %r118, 0;
	selp.b32 	%r145, %r116, %r118, %p47;
	add.s32 	%r138, %r138, 2;
$L__BB7_16:
	and.b32  	%r119, %r7, 1;
	setp.eq.b32 	%p48, %r119, 1;
	not.pred 	%p49, %p48;
	@%p49 bra 	$L__BB7_18;
	mul.wide.s32 	%rd35, %r138, 4;
	add.s64 	%rd36, %rd1, %rd35;
	ld.global.u32 	%r120, [%rd36];
	add.s64 	%rd37, %rd2, %rd35;
	st.global.u32 	[%rd37], %r120;
	mov.b32 	%r121, -1;
	st.global.u32 	[%rd36], %r121;
	ld.global.u32 	%r122, [%rd37];
	setp.lt.s32 	%p50, %r122, 0;
	selp.b32 	%r145, %r145, %r122, %p50;
$L__BB7_18:
	cvta.to.global.u64 	%rd38, %rd5;
	mul.wide.s32 	%rd39, %r55, 4;
	add.s64 	%rd40, %rd38, %rd39;
	st.global.u32 	[%rd40], %r145;
$L__BB7_19:
	ret;
$L__BB7_20:
	setp.ge.s32 	%p20, %r123, %r11;
	@%p20 bra 	$L__BB7_22;
	add.s32 	%r131, %r131, 1;
	add.s32 	%r18, %r132, 1;
	mul.wide.s32 	%rd18, %r132, 4;
	add.s64 	%rd19, %rd1, %rd18;
	st.global.u32 	[%rd19], %r123;
	mov.u32 	%r132, %r18;
	bra.uni 	$L__BB7_27;
$L__BB7_22:
	add.s32 	%r130, %r130, 1;
	add.s32 	%r131, %r131, 1;
	bra.uni 	$L__BB7_27;
$L__BB7_23:
	not.pred 	%p17, %p52;
	@%p17 bra 	$L__BB7_25;
	add.s32 	%r130, %r130, 1;
	add.s32 	%r22, %r132, 1;
	mul.wide.s32 	%rd12, %r132, 4;
	add.s64 	%rd13, %rd1, %rd12;
	st.global.u32 	[%rd13], %r11;
	mov.u32 	%r132, %r22;
$L__BB7_25:
	not.pred 	%p18, %p51;
	@%p18 bra 	$L__BB7_27;
	add.s32 	%r25, %r131, 1;
	mul.wide.s32 	%rd14, %r131, 4;
	add.s64 	%rd15, %rd2, %rd14;
	ld.global.u32 	%r66, [%rd15];
	add.s32 	%r26, %r132, 1;
	mul.wide.s32 	%rd16, %r132, 4;
	add.s64 	%rd17, %rd1, %rd16;
	st.global.u32 	[%rd17], %r66;
	mov.u32 	%r131, %r25;
	mov.u32 	%r132, %r26;
$L__BB7_27:
	mul.wide.s32 	%rd22, %r130, 4;
	add.s64 	%rd23, %rd2, %rd22;
	ld.global.u32 	%r11, [%rd23];
	setp.ne.s32 	%p21, %r11, -1;
	setp.lt.s32 	%p22, %r130, %r6;
	and.pred  	%p52, %p21, %p22;
	mul.wide.s32 	%rd24, %r131, 4;
	add.s64 	%rd25, %rd2, %rd24;
	ld.global.u32 	%r123, [%rd25];
	setp.ne.s32 	%p23, %r123, -1;
	setp.lt.s32 	%p24, %r131, %r3;
	and.pred  	%p51, %p23, %p24;
	or.pred  	%p26, %p52, %p51;
	@%p26 bra 	$L__BB7_3;
	bra.uni 	$L__BB7_6;

}


// ===== COMPILED SASS (sm_100) =====

	.target	sm_100

	.elftype	@"ET_EXEC"


//--------------------- .note.nv.tkinfo           --------------------------
	.section	.note.nv.tkinfo,"",@"SHT_NOTE"
	.sectionflags	@"SHF_NOTE_NV_TKINFO"
	.tkinfo
        /*0018*/ 	.word	0x00000002
        /*0030*/ 	.string	""
        /*0030*/ 	.string	"ptxas"
        /*0030*/ 	.string	"Cuda compilation tools, release 13.0, V13.0.88"
        /*0030*/ 	.string	"Build cuda_13.0.r13.0/compiler.36424714_0"
        /*0030*/ 	.string	"-arch sm_100 -m 64 "



//--------------------- .note.nv.cuinfo           --------------------------
	.section	.note.nv.cuinfo,"",@"SHT_NOTE"
	.sectionflags	@"SHF_NOTE_NV_CUINFO"
        /*0018*/ 	.short	0x0002
        /*001a*/ 	.short	0x0064
        /*001c*/ 	.short	0x0082
	.zero		2


//--------------------- .nv.info                  --------------------------
	.section	.nv.info,"",@"SHT_CUDA_INFO"
	.align	4


	//----- nvinfo : EIATTR_REGCOUNT
	.align		4
        /*0000*/ 	.byte	0x04, 0x2f
        /*0002*/ 	.short	(.L_4 - .L_3)
	.align		4
.L_3:
        /*0004*/ 	.word	index@(_Z23find_simplices_with_dimPiS_ii)
        /*0008*/ 	.word	0x00000010


	//----- nvinfo : EIATTR_FRAME_SIZE
	.align		4
.L_4:
        /*000c*/ 	.byte	0x04, 0x11
        /*000e*/ 	.short	(.L_6 - .L_5)
	.align		4
.L_5:
        /*0010*/ 	.word	index@(_Z23find_simplices_with_dimPiS_ii)
        /*0014*/ 	.word	0x00000000


	//----- nvinfo : EIATTR_REGCOUNT
	.align		4
.L_6:
        /*0018*/ 	.byte	0x04, 0x2f
        /*001a*/ 	.short	(.L_8 - .L_7)
	.align		4
.L_7:
        /*001c*/ 	.word	index@(_Z22get_simplex_dimensionsPiS_ii)
        /*0020*/ 	.word	0x0000000e


	//----- nvinfo : EIATTR_FRAME_SIZE
	.align		4
.L_8:
        /*0024*/ 	.byte	0x04, 0x11
        /*0026*/ 	.short	(.L_10 - .L_9)
	.align		4
.L_9:
        /*0028*/ 	.word	index@(_Z22get_simplex_dimensionsPiS_ii)
        /*002c*/ 	.word	0x00000000


	//----- nvinfo : EIATTR_REGCOUNT
	.align		4
.L_10:
        /*0030*/ 	.byte	0x04, 0x2f
        /*0032*/ 	.short	(.L_12 - .L_11)
	.align		4
.L_11:
        /*0034*/ 	.word	index@(_Z13clear_cols_mpiPiii)
        /*0038*/ 	.word	0x0000000c


	//----- nvinfo : EIATTR_FRAME_SIZE
	.align		4
.L_12:
        /*003c*/ 	.byte	0x04, 0x11
        /*003e*/ 	.short	(.L_14 - .L_13)
	.align		4
.L_13:
        /*0040*/ 	.word	index@(_Z13clear_cols_mpiPiii)
        /*0044*/ 	.word	0x00000000


	//----- nvinfo : EIATTR_REGCOUNT
	.align		4
.L_14:
        /*0048*/ 	.byte	0x04, 0x2f
        /*004a*/ 	.short	(.L_16 - .L_15)
	.align		4
.L_15:
        /*004c*/ 	.word	index@(_Z14compute_low_mpPiS_ii)
        /*0050*/ 	.word	0x0000000e


	//----- nvinfo : EIATTR_FRAME_SIZE
	.align		4
.L_16:
        /*0054*/ 	.byte	0x04, 0x11
        /*0056*/ 	.short	(.L_18 - .L_17)
	.align		4
.L_17:
        /*0058*/ 	.word	index@(_Z14compute_low_mpPiS_ii)
        /*005c*/ 	.word	0x00000000


	//----- nvinfo : EIATTR_REGCOUNT
	.align		4
.L_18:
        /*0060*/ 	.byte	0x04, 0x2f
        /*0062*/ 	.short	(.L_20 - .L_19)
	.align		4
.L_19:
        /*0064*/ 	.word	index@(_Z14create_rows_mpPiS_S_iii)
        /*0068*/ 	.word	0x00000012


	//----- nvinfo : EIATTR_FRAME_SIZE
	.align		4
.L_20:
        /*006c*/ 	.byte	0x04, 0x11
        /*006e*/ 	.short	(.L_22 - .L_21)
	.align		4
.L_21:
        /*0070*/ 	.word	index@(_Z14create_rows_mpPiS_S_iii)
        /*0074*/ 	.word	0x00000000


	//----- nvinfo : EIATTR_REGCOUNT
	.align		4
.L_22:
        /*0078*/ 	.byte	0x04, 0x2f
        /*007a*/ 	.short	(.L_24 - .L_23)
	.align		4
.L_23:
        /*007c*/ 	.word	index@(_Z10twist_stepiPiS_ii)
        /*0080*/ 	.word	0x0000000e


	//----- nvinfo : EIATTR_FRAME_SIZE
	.align		4
.L_24:
        /*0084*/ 	.byte	0x04, 0x11
        /*0086*/ 	.short	(.L_26 - .L_25)
	.align		4
.L_25:
        /*0088*/ 	.word	index@(_Z10twist_stepiPiS_ii)
        /*008c*/ 	.word	0x00000000


	//----- nvinfo : EIATTR_REGCOUNT
	.align		4
.L_26:
        /*0090*/ 	.byte	0x04, 0x2f
        /*0092*/ 	.short	(.L_28 - .L_27)
	.align		4
.L_27:
        /*0094*/ 	.word	index@(_Z14reduce_col_gpuiPiS_S_S_ii)
        /*0098*/ 	.word	0x0000001c


	//----- nvinfo : EIATTR_FRAME_SIZE
	.align		4
.L_28:
        /*009c*/ 	.byte	0x04, 0x11
        /*009e*/ 	.short	(.L_30 - .L_29)
	.align		4
.L_29:
        /*00a0*/ 	.word	index@(_Z14reduce_col_gpuiPiS_S_S_ii)
        /*00a4*/ 	.word	0x00000000


	//----- nvinfo : EIATTR_REGCOUNT
	.align		4
.L_30:
        /*00a8*/ 	.byte	0x04, 0x2f
        /*00aa*/ 	.short	(.L_32 - .L_31)
	.align		4
.L_31:
        /*00ac*/ 	.word	index@(_Z13left_to_rightiiPiS_S_ii)
        /*00b0*/ 	.word	0x00000020


	//----- nvinfo : EIATTR_FRAME_SIZE
	.align		4
.L_32:
        /*00b4*/ 	.byte	0x04, 0x11
        /*00b6*/ 	.short	(.L_34 - .L_33)
	.align		4
.L_33:
        /*00b8*/ 	.word	index@(_Z13left_to_rightiiPiS_S_ii)
        /*00bc*/ 	.word	0x00000000


	//----- nvinfo : EIATTR_MIN_STACK_SIZE
	.align		4
.L_34:
        /*00c0*/ 	.byte	0x04, 0x12
        /*00c2*/ 	.short	(.L_36 - .L_35)
	.align		4
.L_35:
        /*00c4*/ 	.word	index@(_Z13left_to_rightiiPiS_S_ii)
        /*00c8*/ 	.word	0x00000000


	//----- nvinfo : EIATTR_MIN_STACK_SIZE
	.align		4
.L_36:
        /*00cc*/ 	.byte	0x04, 0x12
        /*00ce*/ 	.short	(.L_38 - .L_37)
	.align		4
.L_37:
        /*00d0*/ 	.word	index@(_Z14reduce_col_gpuiPiS_S_S_ii)
        /*00d4*/ 	.word	0x00000000


	//----- nvinfo : EIATTR_MIN_STACK_SIZE
	.align		4
.L_38:
        /*00d8*/ 	.byte	0x04, 0x12
        /*00da*/ 	.short	(.L_40 - .L_39)
	.align		4
.L_39:
        /*00dc*/ 	.word	index@(_Z10twist_stepiPiS_ii)
        /*00e0*/ 	.word	0x00000000


	//----- nvinfo : EIATTR_MIN_STACK_SIZE
	.align		4
.L_40:
        /*00e4*/ 	.byte	0x04, 0x12
        /*00e6*/ 	.short	(.L_42 - .L_41)
	.align		4
.L_41:
        /*00e8*/ 	.word	index@(_Z14create_rows_mpPiS_S_iii)
        /*00ec*/ 	.word	0x00000000


	//----- nvinfo : EIATTR_MIN_STACK_SIZE
	.align		4
.L_42:
        /*00f0*/ 	.byte	0x04, 0x12
        /*00f2*/ 	.short	(.L_44 - .L_43)
	.align		4
.L_43:
        /*00f4*/ 	.word	index@(_Z14compute_low_mpPiS_ii)
        /*00f8*/ 	.word	0x00000000


	//----- nvinfo : EIATTR_MIN_STACK_SIZE
	.align		4
.L_44:
        /*00fc*/ 	.byte	0x04, 0x12
        /*00fe*/ 	.short	(.L_46 - .L_45)
	.align		4
.L_45:
        /*0100*/ 	.word	index@(_Z13clear_cols_mpiPiii)
        /*0104*/ 	.word	0x00000000


	//----- nvinfo : EIATTR_MIN_STACK_SIZE
	.align		4
.L_46:
        /*0108*/ 	.byte	0x04, 0x12
        /*010a*/ 	.short	(.L_48 - .L_47)
	.align		4
.L_47:
        /*010c*/ 	.word	index@(_Z22get_simplex_dimensionsPiS_ii)
        /*0110*/ 	.word	0x00000000


	//----- nvinfo : EIATTR_MIN_STACK_SIZE
	.align		4
.L_48:
        /*0114*/ 	.byte	0x04, 0x12
        /*0116*/ 	.short	(.L_50 - .L_49)
	.align		4
.L_49:
        /*0118*/ 	.word	index@(_Z23find_simplices_with_dimPiS_ii)
        /*011c*/ 	.word	0x00000000
.L_50:


//--------------------- .nv.compat                --------------------------
	.section	.nv.compat,"",@"SHT_CUDA_COMPAT_INFO"
	.align	4
        /*0000*/ 	.byte	0x02, 0x09, 0x00, 0x00, 0x02, 0x02, 0x01, 0x00, 0x02, 0x05, 0x05, 0x00, 0x03, 0x07, 0x01, 0x01
        /*0010*/ 	.byte	0x02, 0x03, 0x00, 0x00, 0x02, 0x06, 0x01, 0x00, 0x04, 0x0b, 0x08, 0x00, 0x09, 0x00, 0x00, 0x00
        /*0020*/ 	.byte	0x00, 0x00, 0x00, 0x00


//--------------------- .nv.info._Z13left_to_rightiiPiS_S_ii --------------------------
	.section	.nv.info._Z13left_to_rightiiPiS_S_ii,"",@"SHT_CUDA_INFO"
	.sectionflags	@""
	.align	4


	//----- nvinfo : EIATTR_CUDA_API_VERSION
	.align		4
        /*0000*/ 	.byte	0x04, 0x37
        /*0002*/ 	.short	(.L_52 - .L_51)
.L_51:
        /*0004*/ 	.word	0x00000082


	//----- nvinfo : EIATTR_KPARAM_INFO
	.align		4
.L_52:
        /*0008*/ 	.byte	0x04, 0x17
        /*000a*/ 	.short	(.L_54 - .L_53)
.L_53:
        /*000c*/ 	.word	0x00000000
        /*0010*/ 	.short	0x0006
        /*0012*/ 	.short	0x0024
        /*0014*/ 	.byte	0x00, 0xf0, 0x11, 0x00


	//----- nvinfo : EIATTR_KPARAM_INFO
	.align		4
.L_54:
        /*0018*/ 	.byte	0x04, 0x17
        /*001a*/ 	.short	(.L_56 - .L_55)
.L_55:
        /*001c*/ 	.word	0x00000000
        /*0020*/ 	.short	0x0005
        /*0022*/ 	.short	0x0020
        /*0024*/ 	.byte	0x00, 0xf0, 0x11, 0x00


	//----- nvinfo : EIATTR_KPARAM_INFO
	.align		4
.L_56:
        /*0028*/ 	.byte	0x04, 0x17
        /*002a*/ 	.short	(.L_58 - .L_57)
.L_57:
        /*002c*/ 	.word	0x00000000
        /*0030*/ 	.short	0x0004
        /*0032*/ 	.short	0x0018
        /*0034*/ 	.byte	0x00, 0xf5, 0x21, 0x00


	//----- nvinfo : EIATTR_KPARAM_INFO
	.align		4
.L_58:
        /*0038*/ 	.byte	0x04, 0x17
        /*003a*/ 	.short	(.L_60 - .L_59)
.L_59:
        /*003c*/ 	.word	0x00000000
        /*0040*/ 	.short	0x0003
        /*0042*/ 	.short	0x0010
        /*0044*/ 	.byte	0x00, 0xf5, 0x21, 0x00


	//----- nvinfo : EIATTR_KPARAM_INFO
	.align		4
.L_60:
        /*0048*/ 	.byte	0x04, 0x17
        /*004a*/ 	.short	(.L_62 - .L_61)
.L_61:
        /*004c*/ 	.word	0x00000000
        /*0050*/ 	.short	0x0002
        /*0052*/ 	.short	0x0008
        /*0054*/ 	.byte	0x00, 0xf5, 0x21, 0x00


	//----- nvinfo : EIATTR_KPARAM_INFO
	.align		4
.L_62:
        /*0058*/ 	.byte	0x04, 0x17
        /*005a*/ 	.short	(.L_64 - .L_63)
.L_63:
        /*005c*/ 	.word	0x00000000
        /*0060*/ 	.short	0x0001
        /*0062*/ 	.short	0x0004
        /*0064*/ 	.byte	0x00, 0xf0, 0x11, 0x00


	//----- nvinfo : EIATTR_KPARAM_INFO
	.align		4
.L_64:
        /*0068*/ 	.byte	0x04, 0x17
        /*006a*/ 	.short	(.L_66 - .L_65)
.L_65:
        /*006c*/ 	.word	0x00000000
        /*0070*/ 	.short	0x0000
        /*0072*/ 	.short	0x0000
        /*0074*/ 	.byte	0x00, 0xf0, 0x11, 0x00


	//----- nvinfo : EIATTR_SPARSE_MMA_MASK
	.align		4
.L_66:
        /*0078*/ 	.byte	0x03, 0x50
        /*007a*/ 	.short	0x0000


	//----- nvinfo : EIATTR_MAXREG_COUNT
	.align		4
        /*007c*/ 	.byte	0x03, 0x1b
        /*007e*/ 	.short	0x00ff


	//----- nvinfo : EIATTR_MERCURY_ISA_VERSION
	.align		4
        /*0080*/ 	.byte	0x03, 0x5f
        /*0082*/ 	.short	0x0101


	//----- nvinfo : EIATTR_VRC_CTA_INIT_COUNT
	.align		4
        /*0084*/ 	.byte	0x02, 0x4a
	.zero		1
	.zero		1


	//----- nvinfo : EIATTR_EXIT_INSTR_OFFSETS
	.align		4
        /*0088*/ 	.byte	0x04, 0x1c
        /*008a*/ 	.short	(.L_68 - .L_67)


	//   ....[0]....
.L_67:
        /*008c*/ 	.word	0x00000090


	//   ....[1]....
        /*0090*/ 	.word	0x00000df0


	//----- nvinfo : EIATTR_CBANK_PARAM_SIZE
	.align		4
.L_68:
        /*0094*/ 	.byte	0x03, 0x19
        /*0096*/ 	.short	0x0028


	//----- nvinfo : EIATTR_PARAM_CBANK
	.align		4
        /*0098*/ 	.byte	0x04, 0x0a
        /*009a*/ 	.short	(.L_70 - .L_69)
	.align		4
.L_69:
        /*009c*/ 	.word	index@(.nv.constant0._Z13left_to_rightiiPiS_S_ii)
        /*00a0*/ 	.short	0x0380
        /*00a2*/ 	.short	0x0028


	//----- nvinfo : EIATTR_SW_WAR
	.align		4
.L_70:
        /*00a4*/ 	.byte	0x04, 0x36
        /*00a6*/ 	.short	(.L_72 - .L_71)
.L_71:
        /*00a8*/ 	.word	0x00000008
.L_72:


//--------------------- .nv.info._Z14reduce_col_gpuiPiS_S_S_ii --------------------------
	.section	.nv.info._Z14reduce_col_gpuiPiS_S_S_ii,"",@"SHT_CUDA_INFO"
	.sectionflags	@""
	.align	4


	//----- nvinfo : EIATTR_CUDA_API_VERSION
	.align		4
        /*0000*/ 	.byte	0x04, 0x37
        /*0002*/ 	.short	(.L_74 - .L_73)
.L_73:
        /*0004*/ 	.word	0x00000082


	//----- nvinfo : EIATTR_KPARAM_INFO
	.align		4
.L_74:
        /*0008*/ 	.byte	0x04, 0x17
        /*000a*/ 	.short	(.L_76 - .L_75)
.L_75:
        /*000c*/ 	.word	0x00000000
        /*0010*/ 	.short	0x0006
        /*0012*/ 	.short	0x002c
        /*0014*/ 	.byte	0x00, 0xf0, 0x11, 0x00


	//----- nvinfo : EIATTR_KPARAM_INFO
	.align		4
.L_76:
        /*0018*/ 	.byte	0x04, 0x17
        /*001a*/ 	.short	(.L_78 - .L_77)
.L_77:
        /*001c*/ 	.word	0x00000000
        /*0020*/ 	.short	0x0005
        /*0022*/ 	.short	0x0028
        /*0024*/ 	.byte	0x00, 0xf0, 0x11, 0x00


	//----- nvinfo : EIATTR_KPARAM_INFO
	.align		4
.L_78:
        /*0028*/ 	.byte	0x04, 0x17
        /*002a*/ 	.short	(.L_80 - .L_79)
.L_79:
        /*002c*/ 	.word	0x00000000
        /*0030*/ 	.short	0x0004
        /*0032*/ 	.short	0x0020
        /*0034*/ 	.byte	0x00, 0xf5, 0x21, 0x00


	//----- nvinfo : EIATTR_KPARAM_INFO
	.align		4
.L_80:
        /*0038*/ 	.byte	0x04, 0x17
        /*003a*/ 	.short	(.L_82 - .L_81)
.L_81:
        /*003c*/ 	.word	0x00000000
        /*0040*/ 	.short	0x0003
        /*0042*/ 	.short	0x0018
        /*0044*/ 	.byte	0x00, 0xf5, 0x21, 0x00


	//----- nvinfo : EIATTR_KPARAM_INFO
	.align		4
.L_82:
        /*0048*/ 	.byte	0x04, 0x17
        /*004a*/ 	.short	(.L_84 - .L_83)
.L_83:
        /*004c*/ 	.word	0x00000000
        /*0050*/ 	.short	0x0002
        /*0052*/ 	.short	0x0010
        /*0054*/ 	.byte	0x00, 0xf5, 0x21, 0x00


	//----- nvinfo : EIATTR_KPARAM_INFO
	.align		4
.L_84:
        /*0058*/ 	.byte	0x04, 0x17
        /*005a*/ 	.short	(.L_86 - .L_85)
.L_85:
        /*005c*/ 	.word	0x00000000
        /*0060*/ 	.short	0x0001
        /*0062*/ 	.short	0x0008
        /*0064*/ 	.byte	0x00, 0xf5, 0x21, 0x00


	//----- nvinfo : EIATTR_KPARAM_INFO
	.align		4
.L_86:
        /*0068*/ 	.byte	0x04, 0x17
        /*006a*/ 	.short	(.L_88 - .L_87)
.L_87:
        /*006c*/ 	.word	0x00000000
        /*0070*/ 	.short	0x0000
        /*0072*/ 	.short	0x0000
        /*0074*/ 	.byte	0x00, 0xf0, 0x11, 0x00


	//----- nvinfo : EIATTR_SPARSE_MMA_MASK
	.align		4
.L_88:
        /*0078*/ 	.byte	0x03, 0x50
        /*007a*/ 	.short	0x0000


	//----- nvinfo : EIATTR_MAXREG_COUNT
	.align		4
        /*007c*/ 	.byte	0x03, 0x1b
        /*007e*/ 	.short	0x00ff


	//----- nvinfo : EIATTR_EXTERNS
	.align		4
        /*0080*/ 	.byte	0x04, 0x0f
        /*0082*/ 	.short	(.L_90 - .L_89)


	//   ....[0]....
	.align		4
.L_89:
        /*0084*/ 	.word	index@(vprintf)


	//----- nvinfo : EIATTR_MERCURY_ISA_VERSION
	.align		4
.L_90:
        /*0088*/ 	.byte	0x03, 0x5f
        /*008a*/ 	.short	0x0101


	//----- nvinfo : EIATTR_VRC_CTA_INIT_COUNT
	.align		4
        /*008c*/ 	.byte	0x02, 0x4a
	.zero		1
	.zero		1


	//----- nvinfo : EIATTR_SYSCALL_OFFSETS
	.align		4
        /*0090*/ 	.byte	0x04, 0x46
        /*0092*/ 	.short	(.L_92 - .L_91)


	//   ....[0]....
.L_91:
        /*0094*/ 	.word	0x000005c0


	//----- nvinfo : EIATTR_EXIT_INSTR_OFFSETS
	.align		4
.L_92:
        /*0098*/ 	.byte	0x04, 0x1c
        /*009a*/ 	.short	(.L_94 - .L_93)


	//   ....[0]....
.L_93:
        /*009c*/ 	.word	0x000000a0


	//   ....[1]....
        /*00a0*/ 	.word	0x00001120


	//   ....[2]....
        /*00a4*/ 	.word	0x00001170


	//----- nvinfo : EIATTR_CRS_STACK_SIZE
	.align		4
.L_94:
        /*00a8*/ 	.byte	0x04, 0x1e
        /*00aa*/ 	.short	(.L_96 - .L_95)
.L_95:
        /*00ac*/ 	.word	0x00000000


	//----- nvinfo : EIATTR_CBANK_PARAM_SIZE
	.align		4
.L_96:
        /*00b0*/ 	.byte	0x03, 0x19
        /*00b2*/ 	.short	0x0030


	//----- nvinfo : EIATTR_PARAM_CBANK
	.align		4
        /*00b4*/ 	.byte	0x04, 0x0a
        /*00b6*/ 	.short	(.L_98 - .L_97)
	.align		4
.L_97:
        /*00b8*/ 	.word	index@(.nv.constant0._Z14reduce_col_gpuiPiS_S_S_ii)
        /*00bc*/ 	.short	0x0380
        /*00be*/ 	.short	0x0030


	//----- nvinfo : EIATTR_SW_WAR
	.align		4
.L_98:
        /*00c0*/ 	.byte	0x04, 0x36
        /*00c2*/ 	.short	(.L_100 - .L_99)
.L_99:
        /*00c4*/ 	.word	0x00000008
.L_100:


//--------------------- .nv.info._Z10twist_stepiPiS_ii --------------------------
	.section	.nv.info._Z10twist_stepiPiS_ii,"",@"SHT_CUDA_INFO"
	.sectionflags	@""
	.align	4


	//----- nvinfo : EIATTR_CUDA_API_VERSION
	.align		4
        /*0000*/ 	.byte	0x04, 0x37
        /*0002*/ 	.short	(.L_102 - .L_101)
.L_101:
        /*0004*/ 	.word	0x00000082


	//----- nvinfo : EIATTR_KPARAM_INFO
	.align		4
.L_102:
        /*0008*/ 	.byte	0x04, 0x17
        /*000a*/ 	.short	(.L_104 - .L_103)
.L_103:
        /*000c*/ 	.word	0x00000000
        /*0010*/ 	.short	0x0004
        /*0012*/ 	.short	0x001c
        /*0014*/ 	.byte	0x00, 0xf0, 0x11, 0x00


	//----- nvinfo : EIATTR_KPARAM_INFO
	.align		4
.L_104:
        /*0018*/ 	.byte	0x04, 0x17
        /*001a*/ 	.short	(.L_106 - .L_105)
.L_105:
        /*001c*/ 	.word	0x00000000
        /*0020*/ 	.short	0x0003
        /*0022*/ 	.short	0x0018
        /*0024*/ 	.byte	0x00, 0xf0, 0x11, 0x00


	//----- nvinfo : EIATTR_KPARAM_INFO
	.align		4
.L_106:
        /*0028*/ 	.byte	0x04, 0x17
        /*002a*/ 	.short	(.L_108 - .L_107)
.L_107:
        /*002c*/ 	.word	0x00000000
        /*0030*/ 	.short	0x0002
        /*0032*/ 	.short	0x0010
        /*0034*/ 	.byte	0x00, 0xf5, 0x21, 0x00


	//----- nvinfo : EIATTR_KPARAM_INFO
	.align		4
.L_108:
        /*0038*/ 	.byte	0x04, 0x17
        /*003a*/ 	.short	(.L_110 - .L_109)
.L_109:
        /*003c*/ 	.word	0x00000000
        /*0040*/ 	.short	0x0001
        /*0042*/ 	.short	0x0008
        /*0044*/ 	.byte	0x00, 0xf5, 0x21, 0x00


	//----- nvinfo : EIATTR_KPARAM_INFO
	.align		4
.L_110:
        /*0048*/ 	.byte	0x04, 0x17
        /*004a*/ 	.short	(.L_112 - .L_111)
.L_111:
        /*004c*/ 	.word	0x00000000
        /*0050*/ 	.short	0x0000
        /*0052*/ 	.short	0x0000
        /*0054*/ 	.byte	0x00, 0xf0, 0x11, 0x00


	//----- nvinfo : EIATTR_SPARSE_MMA_MASK
	.align		4
.L_112:
        /*0058*/ 	.byte	0x03, 0x50
        /*005a*/ 	.short	0x0000


	//----- nvinfo : EIATTR_MAXREG_COUNT
	.align		4
        /*005c*/ 	.byte	0x03, 0x1b
        /*005e*/ 	.short	0x00ff


	//----- nvinfo : EIATTR_MERCURY_ISA_VERSION
	.align		4
        /*0060*/ 	.byte	0x03, 0x5f
        /*0062*/ 	.short	0x0101


	//----- nvinfo : EIATTR_VRC_CTA_INIT_COUNT
	.align		4
        /*0064*/ 	.byte	0x02, 0x4a
	.zero		1
	.zero		1


	//----- nvinfo : EIATTR_EXIT_INSTR_OFFSETS
	.align		4
        /*0068*/ 	.byte	0x04, 0x1c
        /*006a*/ 	.short	(.L_114 - .L_113)


	//   ....[0]....
.L_113:
        /*006c*/ 	.word	0x00000090


	//   ....[1]....
        /*0070*/ 	.word	0x000000f0


	//   ....[2]....
        /*0074*/ 	.word	0x00000230


	//----- nvinfo : EIATTR_CBANK_PARAM_SIZE
	.align		4
.L_114:
        /*0078*/ 	.byte	0x03, 0x19
        /*007a*/ 	.short	0x0020


	//----- nvinfo : EIATTR_PARAM_CBANK
	.align		4
        /*007c*/ 	.byte	0x04, 0x0a
        /*007e*/ 	.short	(.L_116 - .L_115)
	.align		4
.L_115:
        /*0080*/ 	.word	index@(.nv.constant0._Z10twist_stepiPiS_ii)
        /*0084*/ 	.short	0x0380
        /*0086*/ 	.short	0x0020


	//----- nvinfo : EIATTR_SW_WAR
	.align		4
.L_116:
        /*0088*/ 	.byte	0x04, 0x36
        /*008a*/ 	.short	(.L_118 - .L_117)
.L_117:
        /*008c*/ 	.word	0x00000008
.L_118:


//--------------------- .nv.info._Z14create_rows_mpPiS_S_iii --------------------------
	.section	.nv.info._Z14create_rows_mpPiS_S_iii,"",@"SHT_CUDA_INFO"
	.sectionflags	@""
	.align	4


	//----- nvinfo : EIATTR_CUDA_API_VERSION
	.align		4
        /*0000*/ 	.byte	0x04, 0x37
        /*0002*/ 	.short	(.L_120 - .L_119)
.L_119:
        /*0004*/ 	.word	0x00000082


	//----- nvinfo : EIATTR_KPARAM_INFO
	.align		4
.L_120:
        /*0008*/ 	.byte	0x04, 0x17
        /*000a*/ 	.short	(.L_122 - .L_121)
.L_121:
        /*000c*/ 	.word	0x00000000
        /*0010*/ 	.short	0x0005
        /*0012*/ 	.short	0x0020
        /*0014*/ 	.byte	0x00, 0xf0, 0x11, 0x00


	//----- nvinfo : EIATTR_KPARAM_INFO
	.align		4
.L_122:
        /*0018*/ 	.byte	0x04, 0x17
        /*001a*/ 	.short	(.L_124 - .L_123)
.L_123:
        /*001c*/ 	.word	0x00000000
        /*0020*/ 	.short	0x0004
        /*0022*/ 	.short	0x001c
        /*0024*/ 	.byte	0x00, 0xf0, 0x11, 0x00


	//----- nvinfo : EIATTR_KPARAM_INFO
	.align		4
.L_124:
        /*0028*/ 	.byte	0x04, 0x17
        /*002a*/ 	.short	(.L_126 - .L_125)
.L_125:
        /*002c*/ 	.word	0x00000000
        /*0030*/ 	.short	0x0003
        /*0032*/ 	.short	0x0018
        /*0034*/ 	.byte	0x00, 0xf0, 0x11, 0x00


	//----- nvinfo : EIATTR_KPARAM_INFO
	.align		4
.L_126:
        /*0038*/ 	.byte	0x04, 0x17
        /*003a*/ 	.short	(.L_128 - .L_127)
.L_127:
        /*003c*/ 	.word	0x00000000
        /*0040*/ 	.short	0x0002
        /*0042*/ 	.short	0x0010
        /*0044*/ 	.byte	0x00, 0xf5, 0x21, 0x00


	//----- nvinfo : EIATTR_KPARAM_INFO
	.align		4
.L_128:
        /*0048*/ 	.byte	0x04, 0x17
        /*004a*/ 	.short	(.L_130 - .L_129)
.L_129:
        /*004c*/ 	.word	0x00000000
        /*0050*/ 	.short	0x0001
        /*0052*/ 	.short	0x0008
        /*0054*/ 	.byte	0x00, 0xf5, 0x21, 0x00


	//----- nvinfo : EIATTR_KPARAM_INFO
	.align		4
.L_130:
        /*0058*/ 	.byte	0x04, 0x17
        /*005a*/ 	.short	(.L_132 - .L_131)
.L_131:
        /*005c*/ 	.word	0x00000000
        /*0060*/ 	.short	0x0000
        /*0062*/ 	.short	0x0000
        /*0064*/ 	.byte	0x00, 0xf5, 0x21, 0x00


	//----- nvinfo : EIATTR_SPARSE_MMA_MASK
	.align		4
.L_132:
        /*0068*/ 	.byte	0x03, 0x50
        /*006a*/ 	.short	0x0000


	//----- nvinfo : EIATTR_MAXREG_COUNT
	.align		4
        /*006c*/ 	.byte	0x03, 0x1b
        /*006e*/ 	.short	0x00ff


	//----- nvinfo : EIATTR_MERCURY_ISA_VERSION
	.align		4
        /*0070*/ 	.byte	0x03, 0x5f
        /*0072*/ 	.short	0x0101


	//----- nvinfo : EIATTR_VRC_CTA_INIT_COUNT
	.align		4
        /*0074*/ 	.byte	0x02, 0x4a
	.zero		1
	.zero		1


	//----- nvinfo : EIATTR_EXIT_INSTR_OFFSETS
	.align		4
        /*0078*/ 	.byte	0x04, 0x1c
        /*007a*/ 	.short	(.L_134 - .L_133)


	//   ....[0]....
.L_133:
        /*007c*/ 	.word	0x00000070


	//   ....[1]....
        /*0080*/ 	.word	0x00000130


	//   ....[2]....
        /*0084*/ 	.word	0x000001f0


	//   ....[3]....
        /*0088*/ 	.word	0x00000290


	//----- nvinfo : EIATTR_CRS_STACK_SIZE
	.align		4
.L_134:
        /*008c*/ 	.byte	0x04, 0x1e
        /*008e*/ 	.short	(.L_136 - .L_135)
.L_135:
        /*0090*/ 	.word	0x00000000


	//----- nvinfo : EIATTR_CBANK_PARAM_SIZE
	.align		4
.L_136:
        /*0094*/ 	.byte	0x03, 0x19
        /*0096*/ 	.short	0x0024


	//----- nvinfo : EIATTR_PARAM_CBANK
	.align		4
        /*0098*/ 	.byte	0x04, 0x0a
        /*009a*/ 	.short	(.L_138 - .L_137)
	.align		4
.L_137:
        /*009c*/ 	.word	index@(.nv.constant0._Z14create_rows_mpPiS_S_iii)
        /*00a0*/ 	.short	0x0380
        /*00a2*/ 	.short	0x0024


	//----- nvinfo : EIATTR_SW_WAR
	.align		4
.L_138:
        /*00a4*/ 	.byte	0x04, 0x36
        /*00a6*/ 	.short	(.L_140 - .L_139)
.L_139:
        /*00a8*/ 	.word	0x00000008
.L_140:


//--------------------- .nv.info._Z14compute_low_mpPiS_ii --------------------------
	.section	.nv.info._Z14compute_low_mpPiS_ii,"",@"SHT_CUDA_INFO"
	.sectionflags	@""
	.align	4


	//----- nvinfo : EIATTR_CUDA_API_VERSION
	.align		4
        /*0000*/ 	.byte	0x04, 0x37
        /*0002*/ 	.short	(.L_142 - .L_141)
.L_141:
        /*0004*/ 	.word	0x00000082


	//----- nvinfo : EIATTR_KPARAM_INFO
	.align		4
.L_142:
        /*0008*/ 	.byte	0x04, 0x17
        /*000a*/ 	.short	(.L_144 - .L_143)
.L_143:
        /*000c*/ 	.word	0x00000000
        /*0010*/ 	.short	0x0003
        /*0012*/ 	.short	0x0014
        /*0014*/ 	.byte	0x00, 0xf0, 0x11, 0x00


	//----- nvinfo : EIATTR_KPARAM_INFO
	.align		4
.L_144:
        /*0018*/ 	.byte	0x04, 0x17
        /*001a*/ 	.short	(.L_146 - .L_145)
.L_145:
        /*001c*/ 	.word	0x00000000
        /*0020*/ 	.short	0x0002
        /*0022*/ 	.short	0x0010
        /*0024*/ 	.byte	0x00, 0xf0, 0x11, 0x00


	//----- nvinfo : EIATTR_KPARAM_INFO
	.align		4
.L_146:
        /*0028*/ 	.byte	0x04, 0x17
        /*002a*/ 	.short	(.L_148 - .L_147)
.L_147:
        /*002c*/ 	.word	0x00000000
        /*0030*/ 	.short	0x0001
        /*0032*/ 	.short	0x0008
        /*0034*/ 	.byte	0x00, 0xf5, 0x21, 0x00


	//----- nvinfo : EIATTR_KPARAM_INFO
	.align		4
.L_148:
        /*0038*/ 	.byte	0x04, 0x17
        /*003a*/ 	.short	(.L_150 - .L_149)
.L_149:
        /*003c*/ 	.word	0x00000000
        /*0040*/ 	.short	0x0000
        /*0042*/ 	.short	0x0000
        /*0044*/ 	.byte	0x00, 0xf5, 0x21, 0x00


	//----- nvinfo : EIATTR_SPARSE_MMA_MASK
	.align		4
.L_150:
        /*0048*/ 	.byte	0x03, 0x50
        /*004a*/ 	.short	0x0000


	//----- nvinfo : EIATTR_MAXREG_COUNT
	.align		4
        /*004c*/ 	.byte	0x03, 0x1b
        /*004e*/ 	.short	0x00ff


	//----- nvinfo : EIATTR_MERCURY_ISA_VERSION
	.align		4
        /*0050*/ 	.byte	0x03, 0x5f
        /*0052*/ 	.short	0x0101


	//----- nvinfo : EIATTR_VRC_CTA_INIT_COUNT
	.align		4
        /*0054*/ 	.byte	0x02, 0x4a
	.zero		1
	.zero		1


	//----- nvinfo : EIATTR_EXIT_INSTR_OFFSETS
	.align		4
        /*0058*/ 	.byte	0x04, 0x1c
        /*005a*/ 	.short	(.L_152 - .L_151)


	//   ....[0]....
.L_151:
        /*005c*/ 	.word	0x00000070


	//   ....[1]....
        /*0060*/ 	.word	0x000001e0


	//----- nvinfo : EIATTR_CRS_STACK_SIZE
	.align		4
.L_152:
        /*0064*/ 	.byte	0x04, 0x1e
        /*0066*/ 	.short	(.L_154 - .L_153)
.L_153:
        /*0068*/ 	.word	0x00000000


	//----- nvinfo : EIATTR_CBANK_PARAM_SIZE
	.align		4
.L_154:
        /*006c*/ 	.byte	0x03, 0x19
        /*006e*/ 	.short	0x0018


	//----- nvinfo : EIATTR_PARAM_CBANK
	.align		4
        /*0070*/ 	.byte	0x04, 0x0a
        /*0072*/ 	.short	(.L_156 - .L_155)
	.align		4
.L_155:
        /*0074*/ 	.word	index@(.nv.constant0._Z14compute_low_mpPiS_ii)
        /*0078*/ 	.short	0x0380
        /*007a*/ 	.short	0x0018


	//----- nvinfo : EIATTR_SW_WAR
	.align		4
.L_156:
        /*007c*/ 	.byte	0x04, 0x36
        /*007e*/ 	.short	(.L_158 - .L_157)
.L_157:
        /*0080*/ 	.word	0x00000008
.L_158:


//--------------------- .nv.info._Z13clear_cols_mpiPiii --------------------------
	.section	.nv.info._Z13clear_cols_mpiPiii,"",@"SHT_CUDA_INFO"
	.sectionflags	@""
	.align	4


	//----- nvinfo : EIATTR_CUDA_API_VERSION
	.align		4
        /*0000*/ 	.byte	0x04, 0x37
        /*0002*/ 	.short	(.L_160 - .L_159)
.L_159:
        /*0004*/ 	.word	0x00000082


	//----- nvinfo : EIATTR_KPARAM_INFO
	.align		4
.L_160:
        /*0008*/ 	.byte	0x04, 0x17
        /*000a*/ 	.short	(.L_162 - .L_161)
.L_161:
        /*000c*/ 	.word	0x00000000
        /*0010*/ 	.short	0x0003
        /*0012*/ 	.short	0x0014
        /*0014*/ 	.byte	0x00, 0xf0, 0x11, 0x00


	//----- nvinfo : EIATTR_KPARAM_INFO
	.align		4
.L_162:
        /*0018*/ 	.byte	0x04, 0x17
        /*001a*/ 	.short	(.L_164 - .L_163)
.L_163:
        /*001c*/ 	.word	0x00000000
        /*0020*/ 	.short	0x0002
        /*0022*/ 	.short	0x0010
        /*0024*/ 	.byte	0x00, 0xf0, 0x11, 0x00


	//----- nvinfo : EIATTR_KPARAM_INFO
	.align		4
.L_164:
        /*0028*/ 	.byte	0x04, 0x17
        /*002a*/ 	.short	(.L_166 - .L_165)
.L_165:
        /*002c*/ 	.word	0x00000000
        /*0030*/ 	.short	0x0001
        /*0032*/ 	.short	0x0008
        /*0034*/ 	.byte	0x00, 0xf5, 0x21, 0x00


	//----- nvinfo : EIATTR_KPARAM_INFO
	.align		4
.L_166:
        /*0038*/ 	.byte	0x04, 0x17
        /*003a*/ 	.short	(.L_168 - .L_167)
.L_167:
        /*003c*/ 	.word	0x00000000
        /*0040*/ 	.short	0x0000
        /*0042*/ 	.short	0x0000
        /*0044*/ 	.byte	0x00, 0xf0, 0x11, 0x00


	//----- nvinfo : EIATTR_SPARSE_MMA_MASK
	.align		4
.L_168:
        /*0048*/ 	.byte	0x03, 0x50
        /*004a*/ 	.short	0x0000


	//----- nvinfo : EIATTR_MAXREG_COUNT
	.align		4
        /*004c*/ 	.byte	0x03, 0x1b
        /*004e*/ 	.short	0x00ff


	//----- nvinfo : EIATTR_MERCURY_ISA_VERSION
	.align		4
        /*0050*/ 	.byte	0x03, 0x5f
        /*0052*/ 	.short	0x0101


	//----- nvinfo : EIATTR_VRC_CTA_INIT_COUNT
	.align		4
        /*0054*/ 	.byte	0x02, 0x4a
	.zero		1
	.zero		1


	//----- nvinfo : EIATTR_EXIT_INSTR_OFFSETS
	.align		4
        /*0058*/ 	.byte	0x04, 0x1c
        /*005a*/ 	.short	(.L_170 - .L_169)


	//   ....[0]....
.L_169:
        /*005c*/ 	.word	0x00000070


	//   ....[1]....
        /*0060*/ 	.word	0x000000a0


	//   ....[2]....
        /*0064*/ 	.word	0x00000120


	//   ....[3]....
        /*0068*/ 	.word	0x00000180


	//----- nvinfo : EIATTR_CBANK_PARAM_SIZE
	.align		4
.L_170:
        /*006c*/ 	.byte	0x03, 0x19
        /*006e*/ 	.short	0x0018


	//----- nvinfo : EIATTR_PARAM_CBANK
	.align		4
        /*0070*/ 	.byte	0x04, 0x0a
        /*0072*/ 	.short	(.L_172 - .L_171)
	.align		4
.L_171:
        /*0074*/ 	.word	index@(.nv.constant0._Z13clear_cols_mpiPiii)
        /*0078*/ 	.short	0x0380
        /*007a*/ 	.short	0x0018


	//----- nvinfo : EIATTR_SW_WAR
	.align		4
.L_172:
        /*007c*/ 	.byte	0x04, 0x36
        /*007e*/ 	.short	(.L_174 - .L_173)
.L_173:
        /*0080*/ 	.word	0x00000008
.L_174:


//--------------------- .nv.info._Z22get_simplex_dimensionsPiS_ii --------------------------
	.section	.nv.info._Z22get_simplex_dimensionsPiS_ii,"",@"SHT_CUDA_INFO"
	.sectionflags	@""
	.align	4


	//----- nvinfo : EIATTR_CUDA_API_VERSION
	.align		4
        /*0000*/ 	.byte	0x04, 0x37
        /*0002*/ 	.short	(.L_176 - .L_175)
.L_175:
        /*0004*/ 	.word	0x00000082


	//----- nvinfo : EIATTR_KPARAM_INFO
	.align		4
.L_176:
        /*0008*/ 	.byte	0x04, 0x17
        /*000a*/ 	.short	(.L_178 - .L_177)
.L_177:
        /*000c*/ 	.word	0x00000000
        /*0010*/ 	.short	0x0003
        /*0012*/ 	.short	0x0014
        /*0014*/ 	.byte	0x00, 0xf0, 0x11, 0x00


	//----- nvinfo : EIATTR_KPARAM_INFO
	.align		4
.L_178:
        /*0018*/ 	.byte	0x04, 0x17
        /*001a*/ 	.short	(.L_180 - .L_179)
.L_179:
        /*001c*/ 	.word	0x00000000
        /*0020*/ 	.short	0x0002
        /*0022*/ 	.short	0x0010
        /*0024*/ 	.byte	0x00, 0xf0, 0x11, 0x00


	//----- nvinfo : EIATTR_KPARAM_INFO
	.align		4
.L_180:
        /*0028*/ 	.byte	0x04, 0x17
        /*002a*/ 	.short	(.L_182 - .L_181)
.L_181:
        /*002c*/ 	.word	0x00000000
        /*0030*/ 	.short	0x0001
        /*0032*/ 	.short	0x0008
        /*0034*/ 	.byte	0x00, 0xf5, 0x21, 0x00


	//----- nvinfo : EIATTR_KPARAM_INFO
	.align		4
.L_182:
        /*0038*/ 	.byte	0x04, 0x17
        /*003a*/ 	.short	(.L_184 - .L_183)
.L_183:
        /*003c*/ 	.word	0x00000000
        /*0040*/ 	.short	0x0000
        /*0042*/ 	.short	0x0000
        /*0044*/ 	.byte	0x00, 0xf5, 0x21, 0x00


	//----- nvinfo : EIATTR_SPARSE_MMA_MASK
	.align		4
.L_184:
        /*0048*/ 	.byte	0x03, 0x50
        /*004a*/ 	.short	0x0000


	//----- nvinfo : EIATTR_MAXREG_COUNT
	.align		4
        /*004c*/ 	.byte	0x03, 0x1b
        /*004e*/ 	.short	0x00ff


	//----- nvinfo : EIATTR_MERCURY_ISA_VERSION
	.align		4
        /*0050*/ 	.byte	0x03, 0x5f
        /*0052*/ 	.short	0x0101


	//----- nvinfo : EIATTR_VRC_CTA_INIT_COUNT
	.align		4
        /*0054*/ 	.byte	0x02, 0x4a
	.zero		1
	.zero		1


	//----- nvinfo : EIATTR_EXIT_INSTR_OFFSETS
	.align		4
        /*0058*/ 	.byte	0x04, 0x1c
        /*005a*/ 	.short	(.L_186 - .L_185)


	//   ....[0]....
.L_185:
        /*005c*/ 	.word	0x00000070


	//   ....[1]....
        /*0060*/ 	.word	0x000001e0


	//----- nvinfo : EIATTR_CRS_STACK_SIZE
	.align		4
.L_186:
        /*0064*/ 	.byte	0x04, 0x1e
        /*0066*/ 	.short	(.L_188 - .L_187)
.L_187:
        /*0068*/ 	.word	0x00000000


	//----- nvinfo : EIATTR_CBANK_PARAM_SIZE
	.align		4
.L_188:
        /*006c*/ 	.byte	0x03, 0x19
        /*006e*/ 	.short	0x0018


	//----- nvinfo : EIATTR_PARAM_CBANK
	.align		4
        /*0070*/ 	.byte	0x04, 0x0a
        /*0072*/ 	.short	(.L_190 - .L_189)
	.align		4
.L_189:
        /*0074*/ 	.word	index@(.nv.constant0._Z22get_simplex_dimensionsPiS_ii)
        /*0078*/ 	.short	0x0380
        /*007a*/ 	.short	0x0018


	//----- nvinfo : EIATTR_SW_WAR
	.align		4
.L_190:
        /*007c*/ 	.byte	0x04, 0x36
        /*007e*/ 	.short	(.L_192 - .L_191)
.L_191:
        /*0080*/ 	.word	0x00000008
.L_192:


//--------------------- .nv.info._Z23find_simplices_with_dimPiS_ii --------------------------
	.section	.nv.info._Z23find_simplices_with_dimPiS_ii,"",@"SHT_CUDA_INFO"
	.sectionflags	@""
	.align	4


	//----- nvinfo : EIATTR_CUDA_API_VERSION
	.align		4
        /*0000*/ 	.byte	0x04, 0x37
        /*0002*/ 	.short	(.L_194 - .L_193)
.L_193:
        /*0004*/ 	.word	0x00000082


	//----- nvinfo : EIATTR_KPARAM_INFO
	.align		4
.L_194:
        /*0008*/ 	.byte	0x04, 0x17
        /*000a*/ 	.short	(.L_196 - .L_195)
.L_195:
        /*000c*/ 	.word	0x00000000
        /*0010*/ 	.short	0x0003
        /*0012*/ 	.short	0x0014
        /*0014*/ 	.byte	0x00, 0xf0, 0x11, 0x00


	//----- nvinfo : EIATTR_KPARAM_INFO
	.align		4
.L_196:
        /*0018*/ 	.byte	0x04, 0x17
        /*001a*/ 	.short	(.L_198 - .L_197)
.L_197:
        /*001c*/ 	.word	0x00000000
        /*0020*/ 	.short	0x0002
        /*0022*/ 	.short	0x0010
        /*0024*/ 	.byte	0x00, 0xf0, 0x11, 0x00


	//----- nvinfo : EIATTR_KPARAM_INFO
	.align		4
.L_198:
        /*0028*/ 	.byte	0x04, 0x17
        /*002a*/ 	.short	(.L_200 - .L_199)
.L_199:
        /*002c*/ 	.word	0x00000000
        /*0030*/ 	.short	0x0001
        /*0032*/ 	.short	0x0008
        /*0034*/ 	.byte	0x00, 0xf5, 0x21, 0x00


	//----- nvinfo : EIATTR_KPARAM_INFO
	.align		4
.L_200:
        /*0038*/ 	.byte	0x04, 0x17
        /*003a*/ 	.short	(.L_202 - .L_201)
.L_201:
        /*003c*/ 	.word	0x00000000
        /*0040*/ 	.short	0x0000
        /*0042*/ 	.short	0x0000
        /*0044*/ 	.byte	0x00, 0xf5, 0x21, 0x00


	//----- nvinfo : EIATTR_SPARSE_MMA_MASK
	.align		4
.L_202:
        /*0048*/ 	.byte	0x03, 0x50
        /*004a*/ 	.short	0x0000


	//----- nvinfo : EIATTR_MAXREG_COUNT
	.align		4
        /*004c*/ 	.byte	0x03, 0x1b
        /*004e*/ 	.short	0x00ff


	//----- nvinfo : EIATTR_MERCURY_ISA_VERSION
	.align		4
        /*0050*/ 	.byte	0x03, 0x5f
        /*0052*/ 	.short	0x0101


	//----- nvinfo : EIATTR_INT_WARP_WIDE_INSTR_OFFSETS
	.align		4
        /*0054*/ 	.byte	0x04, 0x31
        /*0056*/ 	.short	(.L_204 - .L_203)


	//   ....[0]....
.L_203:
        /*0058*/ 	.word	0x000001a0


	//   ....[1]....
        /*005c*/ 	.word	0x00000240


	//----- nvinfo : EIATTR_VRC_CTA_INIT_COUNT
	.align		4
.L_204:
        /*0060*/ 	.byte	0x02, 0x4a
	.zero		1
	.zero		1


	//----- nvinfo : EIATTR_EXIT_INSTR_OFFSETS
	.align		4
        /*0064*/ 	.byte	0x04, 0x1c
        /*0066*/ 	.short	(.L_206 - .L_205)


	//   ....[0]....
.L_205:
        /*0068*/ 	.word	0x00000070


	//   ....[1]....
        /*006c*/ 	.word	0x000002a0


	//----- nvinfo : EIATTR_CRS_STACK_SIZE
	.align		4
.L_206:
        /*0070*/ 	.byte	0x04, 0x1e
        /*0072*/ 	.short	(.L_208 - .L_207)
.L_207:
        /*0074*/ 	.word	0x00000000


	//----- nvinfo : EIATTR_CBANK_PARAM_SIZE
	.align		4
.L_208:
        /*0078*/ 	.byte	0x03, 0x19
        /*007a*/ 	.short	0x0018


	//----- nvinfo : EIATTR_PARAM_CBANK
	.align		4
        /*007c*/ 	.byte	0x04, 0x0a
        /*007e*/ 	.short	(.L_210 - .L_209)
	.align		4
.L_209:
        /*0080*/ 	.word	index@(.nv.constant0._Z23find_simplices_with_dimPiS_ii)
        /*0084*/ 	.short	0x0380
        /*0086*/ 	.short	0x0018


	//----- nvinfo : EIATTR_SW_WAR
	.align		4
.L_210:
        /*0088*/ 	.byte	0x04, 0x36
        /*008a*/ 	.short	(.L_212 - .L_211)
.L_211:
        /*008c*/ 	.word	0x00000008
.L_212:


//--------------------- .nv.callgraph             --------------------------
	.section	.nv.callgraph,"",@"SHT_CUDA_CALLGRAPH"
	.align	4
	.sectionentsize	8
	.align		4
        /*0000*/ 	.word	0x00000000
	.align		4
        /*0004*/ 	.word	0xffffffff
	.align		4
        /*0008*/ 	.word	index@(_Z14reduce_col_gpuiPiS_S_S_ii)
	.align		4
        /*000c*/ 	.word	index@(vprintf)
	.align		4
        /*0010*/ 	.word	0x00000000
	.align		4
        /*0014*/ 	.word	0xfffffffe
	.align		4
        /*0018*/ 	.word	0x00000000
	.align		4
        /*001c*/ 	.word	0xfffffffd
	.align		4
        /*0020*/ 	.word	0x00000000
	.align		4
        /*0024*/ 	.word	0xfffffffc


//--------------------- .nv.constant4             --------------------------
	.section	.nv.constant4,"a",@progbits
	.align	8
	.align		8
.nv.constant4:
        /*0000*/ 	.dword	d_lock
	.align		8
        /*0008*/ 	.dword	d_pos
	.align		8
        /*0010*/ 	.dword	$str
	.align		8
        /*0018*/ 	.dword	vprintf


//--------------------- .text._Z13left_to_rightiiPiS_S_ii --------------------------
	.section	.text._Z13left_to_rightiiPiS_S_ii,"ax",@progbits
	.align	128
        .global         _Z13left_to_rightiiPiS_S_ii
        .type           _Z13left_to_rightiiPiS_S_ii,@function
        .size           _Z13left_to_rightiiPiS_S_ii,(.L_x_50 - _Z13left_to_rightiiPiS_S_ii)
        .other          _Z13left_to_rightiiPiS_S_ii,@"STO_CUDA_ENTRY STV_DEFAULT"
_Z13left_to_rightiiPiS_S_ii:
.text._Z13left_to_rightiiPiS_S_ii:
[----:B------:R-:W-:Y:S01]  /*0000*/  LDC R1, c[0x0][0x37c] ;  /* 0x0000df00ff017b82 */ /* 0x000fe20000000800 */
[----:B------:R-:W0:Y:S01]  /*0010*/  S2R R0, SR_TID.X ;  /* 0x0000000000007919 */ /* 0x000e220000002100 */
[----:B------:R-:W0:Y:S01]  /*0020*/  LDCU UR4, c[0x0][0x360] ;  /* 0x00006c00ff0477ac */ /* 0x000e220008000800 */
[----:B------:R-:W0:Y:S01]  /*0030*/  S2R R3, SR_CTAID.X ;  /* 0x0000000000037919 */ /* 0x000e220000002500 */
[----:B------:R-:W1:Y:S01]  /*0040*/  LDCU UR5, c[0x0][0x3a0] ;  /* 0x00007400ff0577ac */ /* 0x000e620008000800 */
[----:B------:R-:W2:Y:S01]  /*0050*/  LDCU UR6, c[0x0][0x384] ;  /* 0x00007080ff0677ac */ /* 0x000ea20008000800 */
[----:B0-----:R-:W-:-:S05]  /*0060*/  IMAD R0, R3, UR4, R0 ;  /* 0x0000000403007c24 */ /* 0x001fca000f8e0200 */
[----:B-1----:R-:W-:-:S04]  /*0070*/  ISETP.GE.AND P0, PT, R0, UR5, PT ;  /* 0x0000000500007c0c */ /* 0x002fc8000bf06270 */
[----:B--2---:R-:W-:-:S13]  /*0080*/  ISETP.NE.OR P0, PT, R0, UR6, P0 ;  /* 0x0000000600007c0c */ /* 0x004fda0008705670 */
[----:B------:R-:W-:Y:S05]  /*0090*/  @P0 EXIT ;  /* 0x000000000000094d */ /* 0x000fea0003800000 */
[----:B------:R-:W0:Y:S01]  /*00a0*/  LDC R10, c[0x0][0x3a4] ;  /* 0x0000e900ff0a7b82 */ /* 0x000e220000000800 */
[----:B------:R-:W1:Y:S07]  /*00b0*/  LDCU.64 UR4, c[0x0][0x358] ;  /* 0x00006b00ff0477ac */ /* 0x000e6e0008000a00 */
[----:B------:R-:W2:Y:S08]  /*00c0*/  LDC R11, c[0x0][0x380] ;  /* 0x0000e000ff0b7b82 */ /* 0x000eb00000000800 */
[----:B------:R-:W3:Y:S01]  /*00d0*/  LDC.64 R2, c[0x0][0x388] ;  /* 0x0000e200ff027b82 */ /* 0x000ee20000000a00 */
[----:B0-----:R-:W-:-:S02]  /*00e0*/  IMAD R5, R10, UR6, RZ ;  /* 0x000000060a057c24 */ /* 0x001fc4000f8e02ff */
[----:B--2---:R-:W-:-:S04]  /*00f0*/  IMAD R11, R10, R11, RZ ;  /* 0x0000000b0a0b7224 */ /* 0x004fc800078e02ff */
[----:B---3--:R-:W-:-:S04]  /*0100*/  IMAD.WIDE R6, R11, 0x4, R2 ;  /* 0x000000040b067825 */ /* 0x008fc800078e0202 */
[C---:B------:R-:W-:Y:S02]  /*0110*/  IMAD.WIDE R8, R5.reuse, 0x4, R2 ;  /* 0x0000000405087825 */ /* 0x040fe400078e0202 */
[----:B-1----:R-:W2:Y:S04]  /*0120*/  LDG.E R6, desc[UR4][R6.64] ;  /* 0x0000000406067981 */ /* 0x002ea8000c1e1900 */
[----:B------:R-:W3:Y:S01]  /*0130*/  LDG.E R8, desc[UR4][R8.64] ;  /* 0x0000000408087981 */ /* 0x000ee2000c1e1900 */
[----:B------:R-:W-:Y:S01]  /*0140*/  ISETP.GT.AND P2, PT, R10, RZ, PT ;  /* 0x000000ff0a00720c */ /* 0x000fe20003f44270 */
[----:B------:R-:W-:Y:S01]  /*0150*/  IMAD.IADD R4, R5, 0x1, R10 ;  /* 0x0000000105047824 */ /* 0x000fe200078e020a */
[----:B--2---:R-:W-:Y:S02]  /*0160*/  ISETP.NE.AND P0, PT, R6, -0x1, PT ;  /* 0xffffffff0600780c */ /* 0x004fe40003f05270 */
[----:B---3--:R-:W-:-:S04]  /*0170*/  ISETP.NE.AND P1, PT, R8, -0x1, P2 ;  /* 0xffffffff0800780c */ /* 0x008fc80001725270 */
[----:B------:R-:W-:-:S07]  /*0180*/  SEL R0, RZ, 0xffffffff, !P1 ;  /* 0xffffffffff007807 */ /* 0x000fce0004800000 */
[----:B------:R-:W-:Y:S02]  /*0190*/  @P0 SEL R0, RZ, 0xffffffff, !P2 ;  /* 0xffffffffff000807 */ /* 0x000fe40005000000 */
[----:B------:R-:W-:Y:S02]  /*01a0*/  ISETP.GT.AND P0, PT, R10, RZ, P0 ;  /* 0x000000ff0a00720c */ /* 0x000fe40000704270 */
[----:B------:R-:W-:-:S04]  /*01b0*/  LOP3.LUT R0, R0, 0x1, RZ, 0xc0, !PT ;  /* 0x0000000100007812 */ /* 0x000fc800078ec0ff */
[----:B------:R-:W-:-:S13]  /*01c0*/  ISETP.NE.U32.AND P2, PT, R0, 0x1, PT ;  /* 0x000000010000780c */ /* 0x000fda0003f45070 */
[----:B------:R-:W-:Y:S05]  /*01d0*/  @P2 BRA `(.L_x_0) ;  /* 0x0000000000d02947 */ /* 0x000fea0003800000 */
[----:B------:R-:W0:Y:S01]  /*01e0*/  LDC.64 R2, c[0x0][0x388] ;  /* 0x0000e200ff027b82 */ /* 0x000e220000000a00 */
[----:B------:R-:W-:Y:S02]  /*01f0*/  IMAD.MOV.U32 R7, RZ, RZ, R11 ;  /* 0x000000ffff077224 */ /* 0x000fe400078e000b */
[----:B------:R-:W-:Y:S02]  /*0200*/  IMAD.MOV.U32 R17, RZ, RZ, R6 ;  /* 0x000000ffff117224 */ /* 0x000fe400078e0006 */
[--C-:B------:R-:W-:Y:S02]  /*0210*/  IMAD.MOV.U32 R0, RZ, RZ, R5.reuse ;  /* 0x000000ffff007224 */ /* 0x100fe400078e0005 */
[----:B------:R-:W-:Y:S02]  /*0220*/  IMAD.MOV.U32 R9, RZ, RZ, R5 ;  /* 0x000000ffff097224 */ /* 0x000fe400078e0005 */
[----:B------:R-:W-:-:S07]  /*0230*/  IMAD.IADD R6, R7, 0x1, R10 ;  /* 0x0000000107067824 */ /* 0x000fce00078e020a */
.L_x_3:
[----:B------:R-:W-:-:S13]  /*0240*/  PLOP3.LUT P2, PT, P0, P1, PT, 0x80, 0x8 ;  /* 0x000000000008781c */ /* 0x000fda0000743070 */
[----:B------:R-:W-:Y:S05]  /*0250*/  @!P2 BRA `(.L_x_1) ;  /* 0x000000000048a947 */ /* 0x000fea0003800000 */
[----:B------:R-:W-:-:S13]  /*0260*/  ISETP.GE.AND P0, PT, R17, R8, PT ;  /* 0x000000081100720c */ /* 0x000fda0003f06270 */
[----:B------:R-:W1:Y:S01]  /*0270*/  @!P0 LDC.64 R10, c[0x0][0x390] ;  /* 0x0000e400ff0a8b82 */ /* 0x000e620000000a00 */
[C---:B------:R-:W-:Y:S02]  /*0280*/  @!P0 VIADD R12, R0.reuse, 0x1 ;  /* 0x00000001000c8836 */ /* 0x040fe40000000000 */
[----:B------:R-:W-:Y:S02]  /*0290*/  @!P0 VIADD R7, R7, 0x1 ;  /* 0x0000000107078836 */ /* 0x000fe40000000000 */
[----:B-1----:R-:W-:-:S04]  /*02a0*/  @!P0 IMAD.WIDE R10, R0, 0x4, R10 ;  /* 0x00000004000a8825 */ /* 0x002fc800078e020a */
[----:B------:R-:W-:Y:S01]  /*02b0*/  @!P0 IMAD.MOV.U32 R0, RZ, RZ, R12 ;  /* 0x000000ffff008224 */ /* 0x000fe200078e000c */
[----:B------:R2:W-:Y:S01]  /*02c0*/  @!P0 STG.E desc[UR4][R10.64], R17 ;  /* 0x000000110a008986 */ /* 0x0005e2000c101904 */
[----:B------:R-:W-:Y:S05]  /*02d0*/  @!P0 BRA `(.L_x_2) ;  /* 0x0000000000688947 */ /* 0x000fea0003800000 */
[----:B------:R-:W-:-:S13]  /*02e0*/  ISETP.GE.AND P0, PT, R8, R17, PT ;  /* 0x000000110800720c */ /* 0x000fda0003f06270 */
[----:B--2---:R-:W1:Y:S01]  /*02f0*/  @!P0 LDC.64 R10, c[0x0][0x390] ;  /* 0x0000e400ff0a8b82 */ /* 0x004e620000000a00 */
[C---:B------:R-:W-:Y:S02]  /*0300*/  @!P0 VIADD R12, R0.reuse, 0x1 ;  /* 0x00000001000c8836 */ /* 0x040fe40000000000 */
[----:B------:R-:W-:Y:S02]  /*0310*/  @!P0 VIADD R9, R9, 0x1 ;  /* 0x0000000109098836 */ /* 0x000fe40000000000 */
[----:B------:R-:W-:Y:S02]  /*0320*/  @P0 VIADD R7, R7, 0x1 ;  /* 0x0000000107070836 */ /* 0x000fe40000000000 */
[----:B------:R-:W-:Y:S02]  /*0330*/  @P0 VIADD R9, R9, 0x1 ;  /* 0x0000000109090836 */ /* 0x000fe40000000000 */
[----:B-1----:R-:W-:-:S04]  /*0340*/  @!P0 IMAD.WIDE R10, R0, 0x4, R10 ;  /* 0x00000004000a8825 */ /* 0x002fc800078e020a */
[----:B------:R-:W-:Y:S01]  /*0350*/  @!P0 IMAD.MOV.U32 R0, RZ, RZ, R12 ;  /* 0x000000ffff008224 */ /* 0x000fe200078e000c */
[----:B------:R3:W-:Y:S01]  /*0360*/  @!P0 STG.E desc[UR4][R10.64], R8 ;  /* 0x000000080a008986 */ /* 0x0007e2000c101904 */
[----:B------:R-:W-:Y:S05]  /*0370*/  BRA `(.L_x_2) ;  /* 0x0000000000407947 */ /* 0x000fea0003800000 */
.L_x_1:
[----:B------:R-:W1:Y:S08]  /*0380*/  @P0 LDC.64 R10, c[0x0][0x390] ;  /* 0x0000e400ff0a0b82 */ /* 0x000e700000000a00 */
[----:B------:R-:W2:Y:S01]  /*0390*/  @P1 LDC.64 R14, c[0x0][0x388] ;  /* 0x0000e200ff0e1b82 */ /* 0x000ea20000000a00 */
[----:B-1----:R-:W-:-:S05]  /*03a0*/  @P0 IMAD.WIDE R12, R0, 0x4, R10 ;  /* 0x00000004000c0825 */ /* 0x002fca00078e020a */
[----:B------:R1:W-:Y:S01]  /*03b0*/  @P0 STG.E desc[UR4][R12.64], R17 ;  /* 0x000000110c000986 */ /* 0x0003e2000c101904 */
[----:B--2---:R-:W-:Y:S02]  /*03c0*/  @P1 IMAD.WIDE R10, R9, 0x4, R14 ;  /* 0x00000004090a1825 */ /* 0x004fe400078e020e */
[----:B------:R-:W2:Y:S04]  /*03d0*/  @P1 LDC.64 R14, c[0x0][0x390] ;  /* 0x0000e400ff0e1b82 */ /* 0x000ea80000000a00 */
[----:B------:R-:W3:Y:S01]  /*03e0*/  @P1 LDG.E R11, desc[UR4][R10.64] ;  /* 0x000000040a0b1981 */ /* 0x000ee2000c1e1900 */
[----:B------:R-:W-:Y:S02]  /*03f0*/  @P0 VIADD R8, R0, 0x1 ;  /* 0x0000000100080836 */ /* 0x000fe40000000000 */
[----:B------:R-:W-:-:S02]  /*0400*/  @P0 VIADD R7, R7, 0x1 ;  /* 0x0000000107070836 */ /* 0x000fc40000000000 */
[----:B------:R-:W-:Y:S02]  /*0410*/  @P0 IMAD.MOV.U32 R0, RZ, RZ, R8 ;  /* 0x000000ffff000224 */ /* 0x000fe400078e0008 */
[----:B------:R-:W-:Y:S02]  /*0420*/  @P1 VIADD R8, R9, 0x1 ;  /* 0x0000000109081836 */ /* 0x000fe40000000000 */
[C---:B------:R-:W-:Y:S02]  /*0430*/  @P1 VIADD R16, R0.reuse, 0x1 ;  /* 0x0000000100101836 */ /* 0x040fe40000000000 */
[----:B------:R-:W-:Y:S02]  /*0440*/  @P1 IMAD.MOV.U32 R9, RZ, RZ, R8 ;  /* 0x000000ffff091224 */ /* 0x000fe400078e0008 */
[----:B--2---:R-:W-:Y:S01]  /*0450*/  @P1 IMAD.WIDE R14, R0, 0x4, R14 ;  /* 0x00000004000e1825 */ /* 0x004fe200078e020e */
[----:B------:R-:W-:-:S04]  /*0460*/  @P1 MOV R0, R16 ;  /* 0x0000001000001202 */ /* 0x000fc80000000f00 */
[----:B---3--:R1:W-:Y:S03]  /*0470*/  @P1 STG.E desc[UR4][R14.64], R11 ;  /* 0x0000000b0e001986 */ /* 0x0083e6000c101904 */
.L_x_2:
[----:B0123--:R-:W-:-:S04]  /*0480*/  IMAD.WIDE R10, R7, 0x4, R2 ;  /* 0x00000004070a7825 */ /* 0x00ffc800078e0202 */
[----:B------:R-:W-:Y:S01]  /*0490*/  IMAD.WIDE R12, R9, 0x4, R2 ;  /* 0x00000004090c7825 */ /* 0x000fe200078e0202 */
[----:B------:R-:W2:Y:S04]  /*04a0*/  LDG.E R17, desc[UR4][R10.64] ;  /* 0x000000040a117981 */ /* 0x000ea8000c1e1900 */
[----:B------:R-:W3:Y:S01]  /*04b0*/  LDG.E R8, desc[UR4][R12.64] ;  /* 0x000000040c087981 */ /* 0x000ee2000c1e1900 */
[----:B------:R-:W-:Y:S02]  /*04c0*/  ISETP.GE.AND P0, PT, R7, R6, PT ;  /* 0x000000060700720c */ /* 0x000fe40003f06270 */
[----:B------:R-:W-:Y:S02]  /*04d0*/  ISETP.GE.AND P1, PT, R9, R4, PT ;  /* 0x000000040900720c */ /* 0x000fe40003f26270 */
[----:B--2---:R-:W-:-:S02]  /*04e0*/  ISETP.NE.AND P0, PT, R17, -0x1, !P0 ;  /* 0xffffffff1100780c */ /* 0x004fc40004705270 */
[----:B---3--:R-:W-:-:S04]  /*04f0*/  ISETP.NE.AND P1, PT, R8, -0x1, !P1 ;  /* 0xffffffff0800780c */ /* 0x008fc80004f25270 */
[----:B------:R-:W-:-:S13]  /*0500*/  PLOP3.LUT P2, PT, P0, P1, PT, 0xf8, 0x8f ;  /* 0x00000000008f781c */ /* 0x000fda0000743f70 */
[----:B------:R-:W-:Y:S05]  /*0510*/  @P2 BRA `(.L_x_3) ;  /* 0xfffffffc00482947 */ /* 0x000fea000383ffff */
.L_x_0:
[----:B------:R-:W0:Y:S01]  /*0520*/  LDCU UR6, c[0x0][0x3a4] ;  /* 0x00007480ff0677ac */ /* 0x000e220008000800 */
[----:B------:R-:W-:Y:S01]  /*0530*/  IMAD.MOV.U32 R0, RZ, RZ, -0x1 ;  /* 0xffffffffff007424 */ /* 0x000fe200078e00ff */
[----:B0-----:R-:W-:-:S09]  /*0540*/  UISETP.GE.AND UP0, UPT, UR6, 0x1, UPT ;  /* 0x000000010600788c */ /* 0x001fd2000bf06270 */
[----:B------:R-:W-:Y:S05]  /*0550*/  BRA.U !UP0, `(.L_x_4) ;  /* 0x0000000908147547 */ /* 0x000fea000b800000 */
[----:B------:R-:W-:-:S05]  /*0560*/  VIADDMNMX R0, R5, 0x1, R4, !PT ;  /* 0x0000000105007846 */ /* 0x000fca0007800104 */
[----:B------:R-:W-:Y:S02]  /*0570*/  IMAD.IADD R4, R0, 0x1, -R5 ;  /* 0x0000000100047824 */ /* 0x000fe400078e0a05 */
[----:B------:R-:W-:-:S03]  /*0580*/  IMAD.IADD R0, R5, 0x1, -R0 ;  /* 0x0000000105007824 */ /* 0x000fc600078e0a00 */
[----:B------:R-:W-:Y:S02]  /*0590*/  LOP3.LUT R20, R4, 0x7, RZ, 0xc0, !PT ;  /* 0x0000000704147812 */ /* 0x000fe400078ec0ff */
[----:B------:R-:W-:Y:S01]  /*05a0*/  ISETP.GT.U32.AND P1, PT, R0, -0x8, PT ;  /* 0xfffffff80000780c */ /* 0x000fe20003f24070 */
[----:B------:R-:W-:Y:S01]  /*05b0*/  IMAD.MOV.U32 R0, RZ, RZ, -0x1 ;  /* 0xffffffffff007424 */ /* 0x000fe200078e00ff */
[----:B------:R-:W-:-:S11]  /*05c0*/  ISETP.NE.AND P0, PT, R20, RZ, PT ;  /* 0x000000ff1400720c */ /* 0x000fd60003f05270 */
[----:B------:R-:W-:Y:S05]  /*05d0*/  @P1 BRA `(.L_x_5) ;  /* 0x0000000000f01947 */ /* 0x000fea0003800000 */
[----:B------:R-:W0:Y:S01]  /*05e0*/  LDC.64 R6, c[0x0][0x390] ;  /* 0x0000e400ff067b82 */ /* 0x000e220000000a00 */
[----:B------:R-:W-:Y:S01]  /*05f0*/  LOP3.LUT R14, R4, 0xfffffff8, RZ, 0xc0, !PT ;  /* 0xfffffff8040e7812 */ /* 0x000fe200078ec0ff */
[----:B------:R-:W-:-:S04]  /*0600*/  IMAD.MOV.U32 R0, RZ, RZ, -0x1 ;  /* 0xffffffffff007424 */ /* 0x000fc800078e00ff */
[----:B------:R-:W-:Y:S02]  /*0610*/  IMAD.MOV R14, RZ, RZ, -R14 ;  /* 0x000000ffff0e7224 */ /* 0x000fe400078e0a0e */
[----:B------:R-:W1:Y:S01]  /*0620*/  LDC.64 R8, c[0x0][0x388] ;  /* 0x0000e200ff087b82 */ /* 0x000e620000000a00 */
[----:B0-----:R-:W-:-:S05]  /*0630*/  IADD3 R6, P1, PT, R6, 0x10, RZ ;  /* 0x0000001006067810 */ /* 0x001fca0007f3e0ff */
[----:B------:R-:W-:Y:S01]  /*0640*/  IMAD.X R7, RZ, RZ, R7, P1 ;  /* 0x000000ffff077224 */ /* 0x000fe200008e0607 */
[----:B-1----:R-:W-:-:S05]  /*0650*/  IADD3 R8, P2, PT, R8, 0x10, RZ ;  /* 0x0000001008087810 */ /* 0x002fca0007f5e0ff */
[----:B------:R-:W-:-:S08]  /*0660*/  IMAD.X R9, RZ, RZ, R9, P2 ;  /* 0x000000ffff097224 */ /* 0x000fd000010e0609 */
.L_x_6:
[----:B------:R-:W-:-:S05]  /*0670*/  IMAD.WIDE R10, R5, 0x4, R6 ;  /* 0x00000004050a7825 */ /* 0x000fca00078e0206 */
[----:B------:R-:W2:Y:S01]  /*0680*/  LDG.E R17, desc[UR4][R10.64+-0x10] ;  /* 0xfffff0040a117981 */ /* 0x000ea2000c1e1900 */
[----:B------:R-:W-:Y:S01]  /*0690*/  IMAD.WIDE R12, R5, 0x4, R8 ;  /* 0x00000004050c7825 */ /* 0x000fe200078e0208 */
[----:B------:R-:W-:-:S04]  /*06a0*/  MOV R15, 0xffffffff ;  /* 0xffffffff000f7802 */ /* 0x000fc80000000f00 */
[----:B--2---:R0:W-:Y:S04]  /*06b0*/  STG.E desc[UR4][R12.64+-0x10], R17 ;  /* 0xfffff0110c007986 */ /* 0x0041e8000c101904 */
[----:B------:R-:W2:Y:S04]  /*06c0*/  LDG.E R21, desc[UR4][R10.64+-0xc] ;  /* 0xfffff4040a157981 */ /* 0x000ea8000c1e1900 */
[----:B------:R-:W-:Y:S04]  /*06d0*/  STG.E desc[UR4][R10.64+-0x10], R15 ;  /* 0xfffff00f0a007986 */ /* 0x000fe8000c101904 */
[----:B------:R-:W3:Y:S04]  /*06e0*/  LDG.E R19, desc[UR4][R12.64+-0x10] ;  /* 0xfffff0040c137981 */ /* 0x000ee8000c1e1900 */
[----:B--2---:R1:W-:Y:S04]  /*06f0*/  STG.E desc[UR4][R12.64+-0xc], R21 ;  /* 0xfffff4150c007986 */ /* 0x0043e8000c101904 */
[----:B------:R-:W2:Y:S04]  /*0700*/  LDG.E R23, desc[UR4][R10.64+-0x8] ;  /* 0xfffff8040a177981 */ /* 0x000ea8000c1e1900 */
[----:B------:R-:W-:Y:S04]  /*0710*/  STG.E desc[UR4][R10.64+-0xc], R15 ;  /* 0xfffff40f0a007986 */ /* 0x000fe8000c101904 */
[----:B------:R-:W4:Y:S04]  /*0720*/  LDG.E R16, desc[UR4][R12.64+-0xc] ;  /* 0xfffff4040c107981 */ /* 0x000f28000c1e1900 */
[----:B--2---:R2:W-:Y:S04]  /*0730*/  STG.E desc[UR4][R12.64+-0x8], R23 ;  /* 0xfffff8170c007986 */ /* 0x0045e8000c101904 */
[----:B------:R-:W5:Y:S04]  /*0740*/  LDG.E R25, desc[UR4][R10.64+-0x4] ;  /* 0xfffffc040a197981 */ /* 0x000f68000c1e1900 */
[----:B------:R-:W-:Y:S04]  /*0750*/  STG.E desc[UR4][R10.64+-0x8], R15 ;  /* 0xfffff80f0a007986 */ /* 0x000fe8000c101904 */
[----:B0-----:R-:W3:Y:S04]  /*0760*/  LDG.E R17, desc[UR4][R12.64+-0x8] ;  /* 0xfffff8040c117981 */ /* 0x001ee8000c1e1900 */
[----:B-----5:R0:W-:Y:S04]  /*0770*/  STG.E desc[UR4][R12.64+-0x4], R25 ;  /* 0xfffffc190c007986 */ /* 0x0201e8000c101904 */
[----:B------:R-:W5:Y:S04]  /*0780*/  LDG.E R27, desc[UR4][R10.64] ;  /* 0x000000040a1b7981 */ /* 0x000f68000c1e1900 */
[----:B------:R0:W-:Y:S04]  /*0790*/  STG.E desc[UR4][R10.64+-0x4], R15 ;  /* 0xfffffc0f0a007986 */ /* 0x0001e8000c101904 */
[----:B------:R-:W3:Y:S04]  /*07a0*/  LDG.E R18, desc[UR4][R12.64+-0x4] ;  /* 0xfffffc040c127981 */ /* 0x000ee8000c1e1900 */
[----:B-----5:R0:W-:Y:S04]  /*07b0*/  STG.E desc[UR4][R12.64], R27 ;  /* 0x0000001b0c007986 */ /* 0x0201e8000c101904 */
[----:B------:R-:W5:Y:S04]  /*07c0*/  LDG.E R29, desc[UR4][R10.64+0x4] ;  /* 0x000004040a1d7981 */ /* 0x000f68000c1e1900 */
[----:B------:R0:W-:Y:S04]  /*07d0*/  STG.E desc[UR4][R10.64], R15 ;  /* 0x0000000f0a007986 */ /* 0x0001e8000c101904 */
[----:B-1----:R-:W3:Y:S04]  /*07e0*/  LDG.E R21, desc[UR4][R12.64] ;  /* 0x000000040c157981 */ /* 0x002ee8000c1e1900 */
[----:B-----5:R1:W-:Y:S04]  /*07f0*/  STG.E desc[UR4][R12.64+0x4], R29 ;  /* 0x0000041d0c007986 */ /* 0x0203e8000c101904 */
[----:B--2---:R-:W2:Y:S04]  /*0800*/  LDG.E R23, desc[UR4][R10.64+0x8] ;  /* 0x000008040a177981 */ /* 0x004ea8000c1e1900 */
[----:B------:R1:W-:Y:S01]  /*0810*/  STG.E desc[UR4][R10.64+0x4], R15 ;  /* 0x0000040f0a007986 */ /* 0x0003e2000c101904 */
[----:B----4-:R-:W-:-:S03]  /*0820*/  ISETP.GE.AND P2, PT, R16, RZ, PT ;  /* 0x000000ff1000720c */ /* 0x010fc60003f46270 */
[----:B--2---:R1:W-:Y:S04]  /*0830*/  STG.E desc[UR4][R12.64+0x8], R23 ;  /* 0x000008170c007986 */ /* 0x0043e8000c101904 */
[----:B0-----:R-:W2:Y:S01]  /*0840*/  LDG.E R25, desc[UR4][R10.64+0xc] ;  /* 0x00000c040a197981 */ /* 0x001ea2000c1e1900 */
[----:B---3--:R-:W-:-:S05]  /*0850*/  ISETP.GE.AND P1, PT, R19, RZ, PT ;  /* 0x000000ff1300720c */ /* 0x008fca0003f26270 */
[----:B------:R-:W-:Y:S02]  /*0860*/  @!P2 SEL R16, R0, R19, !P1 ;  /* 0x000000130010a207 */ /* 0x000fe40004800000 */
[----:B------:R-:W3:Y:S04]  /*0870*/  LDG.E R19, desc[UR4][R12.64+0x4] ;  /* 0x000004040c137981 */ /* 0x000ee8000c1e1900 */
[----:B------:R1:W-:Y:S04]  /*0880*/  STG.E desc[UR4][R10.64+0x8], R15 ;  /* 0x0000080f0a007986 */ /* 0x0003e8000c101904 */
[----:B------:R-:W4:Y:S04]  /*0890*/  LDG.E R22, desc[UR4][R12.64+0x8] ;  /* 0x000008040c167981 */ /* 0x000f28000c1e1900 */
[----:B--2---:R1:W-:Y:S04]  /*08a0*/  STG.E desc[UR4][R12.64+0xc], R25 ;  /* 0x00000c190c007986 */ /* 0x0043e8000c101904 */
[----:B------:R1:W-:Y:S04]  /*08b0*/  STG.E desc[UR4][R10.64+0xc], R15 ;  /* 0x00000c0f0a007986 */ /* 0x0003e8000c101904 */
[----:B------:R-:W2:Y:S01]  /*08c0*/  LDG.E R0, desc[UR4][R12.64+0xc] ;  /* 0x00000c040c007981 */ /* 0x000ea2000c1e1900 */
[----:B------:R-:W-:Y:S01]  /*08d0*/  ISETP.GE.AND P4, PT, R18, RZ, PT ;  /* 0x000000ff1200720c */ /* 0x000fe20003f86270 */
[----:B------:R-:W-:Y:S01]  /*08e0*/  VIADD R14, R14, 0x8 ;  /* 0x000000080e0e7836 */ /* 0x000fe20000000000 */
[----:B---3--:R-:W-:-:S02]  /*08f0*/  ISETP.GE.AND P2, PT, R19, RZ, PT ;  /* 0x000000ff1300720c */ /* 0x008fc40003f46270 */
[----:B------:R-:W-:Y:S02]  /*0900*/  ISETP.GE.AND P3, PT, R17, RZ, PT ;  /* 0x000000ff1100720c */ /* 0x000fe40003f66270 */
[----:B------:R-:W-:-:S07]  /*0910*/  ISETP.NE.AND P5, PT, R14, RZ, PT ;  /* 0x000000ff0e00720c */ /* 0x000fce0003fa5270 */
[----:B------:R-:W-:Y:S02]  /*0920*/  @!P4 SEL R18, R16, R17, !P3 ;  /* 0x000000111012c207 */ /* 0x000fe40005800000 */
[----:B------:R-:W-:Y:S02]  /*0930*/  ISETP.GE.AND P3, PT, R21, RZ, PT ;  /* 0x000000ff1500720c */ /* 0x000fe40003f66270 */
[----:B----4-:R-:W-:Y:S02]  /*0940*/  ISETP.GE.AND P4, PT, R22, RZ, PT ;  /* 0x000000ff1600720c */ /* 0x010fe40003f86270 */
[----:B------:R-:W-:Y:S01]  /*0950*/  @!P2 SEL R19, R18, R21, !P3 ;  /* 0x000000151213a207 */ /* 0x000fe20005800000 */
[----:B------:R-:W-:Y:S01]  /*0960*/  VIADD R5, R5, 0x8 ;  /* 0x0000000805057836 */ /* 0x000fe20000000000 */
[----:B--2---:R-:W-:-:S13]  /*0970*/  ISETP.GE.AND P1, PT, R0, RZ, PT ;  /* 0x000000ff0000720c */ /* 0x004fda0003f26270 */
[----:B------:R-:W-:Y:S01]  /*0980*/  @!P1 SEL R0, R19, R22, !P4 ;  /* 0x0000001613009207 */ /* 0x000fe20006000000 */
[----:B-1----:R-:W-:Y:S06]  /*0990*/  @P5 BRA `(.L_x_6) ;  /* 0xfffffffc00345947 */ /* 0x002fec000383ffff */
.L_x_5:
[----:B------:R-:W-:Y:S05]  /*09a0*/  @!P0 BRA `(.L_x_4) ;  /* 0x0000000400008947 */ /* 0x000fea0003800000 */
[----:B------:R-:W-:Y:S02]  /*09b0*/  ISETP.GE.U32.AND P0, PT, R20, 0x4, PT ;  /* 0x000000041400780c */ /* 0x000fe40003f06070 */
[----:B------:R-:W-:-:S04]  /*09c0*/  LOP3.LUT R12, R4, 0x3, RZ, 0xc0, !PT ;  /* 0x00000003040c7812 */ /* 0x000fc800078ec0ff */
[----:B------:R-:W-:-:S07]  /*09d0*/  ISETP.NE.AND P2, PT, R12, RZ, PT ;  /* 0x000000ff0c00720c */ /* 0x000fce0003f45270 */
[----:B------:R-:W-:Y:S06]  /*09e0*/  @!P0 BRA `(.L_x_7) ;  /* 0x00000000006c8947 */ /* 0x000fec0003800000 */
[----:B------:R-:W0:Y:S02]  /*09f0*/  LDC.64 R6, c[0x0][0x390] ;  /* 0x0000e400ff067b82 */ /* 0x000e240000000a00 */
[----:B0-----:R-:W-:-:S05]  /*0a00*/  IMAD.WIDE R6, R5, 0x4, R6 ;  /* 0x0000000405067825 */ /* 0x001fca00078e0206 */
[----:B------:R-:W2:Y:S01]  /*0a10*/  LDG.E R11, desc[UR4][R6.64] ;  /* 0x00000004060b7981 */ /* 0x000ea2000c1e1900 */
[----:B------:R-:W-:-:S04]  /*0a20*/  IMAD.WIDE R8, R5, 0x4, R2 ;  /* 0x0000000405087825 */ /* 0x000fc800078e0202 */
[----:B------:R-:W-:Y:S01]  /*0a30*/  IMAD.MOV.U32 R21, RZ, RZ, -0x1 ;  /* 0xffffffffff157424 */ /* 0x000fe200078e00ff */
[----:B--2---:R0:W-:Y:S04]  /*0a40*/  STG.E desc[UR4][R8.64], R11 ;  /* 0x0000000b08007986 */ /* 0x0041e8000c101904 */
[----:B------:R-:W2:Y:S04]  /*0a50*/  LDG.E R15, desc[UR4][R6.64+0x4] ;  /* 0x00000404060f7981 */ /* 0x000ea8000c1e1900 */
[----:B------:R1:W-:Y:S04]  /*0a60*/  STG.E desc[UR4][R6.64], R21 ;  /* 0x0000001506007986 */ /* 0x0003e8000c101904 */
[----:B------:R-:W3:Y:S04]  /*0a70*/  LDG.E R13, desc[UR4][R8.64] ;  /* 0x00000004080d7981 */ /* 0x000ee8000c1e1900 */
[----:B--2---:R1:W-:Y:S04]  /*0a80*/  STG.E desc[UR4][R8.64+0x4], R15 ;  /* 0x0000040f08007986 */ /* 0x0043e8000c101904 */
[----:B------:R-:W2:Y:S04]  /*0a90*/  LDG.E R17, desc[UR4][R6.64+0x8] ;  /* 0x0000080406117981 */ /* 0x000ea8000c1e1900 */
[----:B------:R1:W-:Y:S04]  /*0aa0*/  STG.E desc[UR4][R6.64+0x4], R21 ;  /* 0x0000041506007986 */ /* 0x0003e8000c101904 */
[----:B------:R-:W4:Y:S04]  /*0ab0*/  LDG.E R10, desc[UR4][R8.64+0x4] ;  /* 0x00000404080a7981 */ /* 0x000f28000c1e1900 */
[----:B--2---:R1:W-:Y:S04]  /*0ac0*/  STG.E desc[UR4][R8.64+0x8], R17 ;  /* 0x0000081108007986 */ /* 0x0043e8000c101904 */
[----:B------:R-:W2:Y:S01]  /*0ad0*/  LDG.E R19, desc[UR4][R6.64+0xc] ;  /* 0x00000c0406137981 */ /* 0x000ea2000c1e1900 */
[----:B----4-:R-:W-:-:S02]  /*0ae0*/  ISETP.GE.AND P1, PT, R10, RZ, PT ;  /* 0x000000ff0a00720c */ /* 0x010fc40003f26270 */
[----:B---3--:R-:W-:Y:S01]  /*0af0*/  ISETP.GE.AND P0, PT, R13, RZ, PT ;  /* 0x000000ff0d00720c */ /* 0x008fe20003f06270 */
[----:B------:R1:W-:Y:S04]  /*0b00*/  STG.E desc[UR4][R6.64+0x8], R21 ;  /* 0x0000081506007986 */ /* 0x0003e8000c101904 */
[----:B0-----:R-:W3:Y:S06]  /*0b10*/  LDG.E R11, desc[UR4][R8.64+0x8] ;  /* 0x00000804080b7981 */ /* 0x001eec000c1e1900 */
[----:B------:R-:W-:Y:S01]  /*0b20*/  @!P1 SEL R10, R0, R13, !P0 ;  /* 0x0000000d000a9207 */ /* 0x000fe20004000000 */
[----:B--2---:R1:W-:Y:S04]  /*0b30*/  STG.E desc[UR4][R8.64+0xc], R19 ;  /* 0x00000c1308007986 */ /* 0x0043e8000c101904 */
[----:B------:R1:W-:Y:S04]  /*0b40*/  STG.E desc[UR4][R6.64+0xc], R21 ;  /* 0x00000c1506007986 */ /* 0x0003e8000c101904 */
[----:B------:R-:W2:Y:S01]  /*0b50*/  LDG.E R0, desc[UR4][R8.64+0xc] ;  /* 0x00000c0408007981 */ /* 0x000ea2000c1e1900 */
[----:B---3--:R-:W-:Y:S01]  /*0b60*/  ISETP.GE.AND P0, PT, R11, RZ, PT ;  /* 0x000000ff0b00720c */ /* 0x008fe20003f06270 */
[----:B------:R-:W-:Y:S01]  /*0b70*/  VIADD R5, R5, 0x4 ;  /* 0x0000000405057836 */ /* 0x000fe20000000000 */
[----:B--2---:R-:W-:-:S13]  /*0b80*/  ISETP.GE.AND P1, PT, R0, RZ, PT ;  /* 0x000000ff0000720c */ /* 0x004fda0003f26270 */
[----:B-1----:R-:W-:-:S07]  /*0b90*/  @!P1 SEL R0, R10, R11, !P0 ;  /* 0x0000000b0a009207 */ /* 0x002fce0004000000 */
.L_x_7:
[----:B------:R-:W-:Y:S05]  /*0ba0*/  @!P2 BRA `(.L_x_4) ;  /* 0x000000000080a947 */ /* 0x000fea0003800000 */
[----:B------:R-:W-:-:S13]  /*0bb0*/  ISETP.NE.AND P1, PT, R12, 0x1, PT ;  /* 0x000000010c00780c */ /* 0x000fda0003f25270 */
[----:B------:R-:W0:Y:S02]  /*0bc0*/  @P1 LDC.64 R6, c[0x0][0x390] ;  /* 0x0000e400ff061b82 */ /* 0x000e240000000a00 */
[----:B0-----:R-:W-:-:S05]  /*0bd0*/  @P1 IMAD.WIDE R8, R5, 0x4, R6 ;  /* 0x0000000405081825 */ /* 0x001fca00078e0206 */
[----:B------:R-:W2:Y:S01]  /*0be0*/  @P1 LDG.E R13, desc[UR4][R8.64] ;  /* 0x00000004080d1981 */ /* 0x000ea2000c1e1900 */
[----:B------:R-:W-:Y:S01]  /*0bf0*/  @P1 IMAD.WIDE R10, R5, 0x4, R2 ;  /* 0x00000004050a1825 */ /* 0x000fe200078e0202 */
[----:B------:R-:W-:-:S04]  /*0c00*/  LOP3.LUT R4, R4, 0x1, RZ, 0xc0, !PT ;  /* 0x0000000104047812 */ /* 0x000fc800078ec0ff */
[----:B------:R-:W-:-:S13]  /*0c10*/  ISETP.NE.U32.AND P3, PT, R4, 0x1, PT ;  /* 0x000000010400780c */ /* 0x000fda0003f65070 */
[----:B------:R-:W0:Y:S01]  /*0c20*/  @!P3 LDC.64 R6, c[0x0][0x390] ;  /* 0x0000e400ff06bb82 */ /* 0x000e220000000a00 */
[----:B--2---:R1:W-:Y:S04]  /*0c30*/  @P1 STG.E desc[UR4][R10.64], R13 ;  /* 0x0000000d0a001986 */ /* 0x0043e8000c101904 */
[----:B------:R-:W2:Y:S01]  /*0c40*/  @P1 LDG.E R17, desc[UR4][R8.64+0x4] ;  /* 0x0000040408111981 */ /* 0x000ea2000c1e1900 */
[----:B------:R-:W-:Y:S02]  /*0c50*/  @P1 VIADD R5, R5, 0x2 ;  /* 0x0000000205051836 */ /* 0x000fe40000000000 */
[----:B------:R-:W-:Y:S02]  /*0c60*/  @P1 IMAD.MOV.U32 R19, RZ, RZ, -0x1 ;  /* 0xffffffffff131424 */ /* 0x000fe400078e00ff */
[----:B0-----:R-:W-:-:S03]  /*0c70*/  @!P3 IMAD.WIDE R6, R5, 0x4, R6 ;  /* 0x000000040506b825 */ /* 0x001fc600078e0206 */
[----:B------:R0:W-:Y:S04]  /*0c80*/  @P1 STG.E desc[UR4][R8.64], R19 ;  /* 0x0000001308001986 */ /* 0x0001e8000c101904 */
[----:B------:R-:W3:Y:S04]  /*0c90*/  @P1 LDG.E R15, desc[UR4][R10.64] ;  /* 0x000000040a0f1981 */ /* 0x000ee8000c1e1900 */
[----:B--2---:R0:W-:Y:S04]  /*0ca0*/  @P1 STG.E desc[UR4][R10.64+0x4], R17 ;  /* 0x000004110a001986 */ /* 0x0041e8000c101904 */
[----:B------:R0:W-:Y:S04]  /*0cb0*/  @P1 STG.E desc[UR4][R8.64+0x4], R19 ;  /* 0x0000041308001986 */ /* 0x0001e8000c101904 */
[----:B-1----:R-:W2:Y:S04]  /*0cc0*/  @!P3 LDG.E R13, desc[UR4][R6.64] ;  /* 0x00000004060db981 */ /* 0x002ea8000c1e1900 */
[----:B------:R-:W4:Y:S01]  /*0cd0*/  @P1 LDG.E R4, desc[UR4][R10.64+0x4] ;  /* 0x000004040a041981 */ /* 0x000f22000c1e1900 */
[----:B------:R-:W-:-:S04]  /*0ce0*/  @!P3 IMAD.WIDE R2, R5, 0x4, R2 ;  /* 0x000000040502b825 */ /* 0x000fc800078e0202 */
[----:B------:R-:W-:Y:S01]  /*0cf0*/  @!P3 IMAD.MOV.U32 R21, RZ, RZ, -0x1 ;  /* 0xffffffffff15b424 */ /* 0x000fe200078e00ff */
[----:B------:R-:W-:Y:S01]  /*0d00*/  PLOP3.LUT P0, PT, PT, PT, PT, 0x80, 0x8 ;  /* 0x000000000008781c */ /* 0x000fe20003f0f070 */
[----:B--2---:R0:W-:Y:S04]  /*0d10*/  @!P3 STG.E desc[UR4][R2.64], R13 ;  /* 0x0000000d0200b986 */ /* 0x0041e8000c101904 */
[----:B------:R0:W-:Y:S04]  /*0d20*/  @!P3 STG.E desc[UR4][R6.64], R21 ;  /* 0x000000150600b986 */ /* 0x0001e8000c101904 */
[----:B------:R-:W2:Y:S01]  /*0d30*/  @!P3 LDG.E R5, desc[UR4][R2.64] ;  /* 0x000000040205b981 */ /* 0x000ea2000c1e1900 */
[----:B----4-:R-:W-:-:S04]  /*0d40*/  @P1 ISETP.GE.AND P2, PT, R4, RZ, PT ;  /* 0x000000ff0400120c */ /* 0x010fc80003f46270 */
[----:B------:R-:W-:Y:S02]  /*0d50*/  @P1 PLOP3.LUT P0, PT, P2, PT, PT, 0x80, 0x8 ;  /* 0x000000000008181c */ /* 0x000fe4000170f070 */
[----:B---3--:R-:W-:-:S11]  /*0d60*/  @P1 ISETP.GE.AND P2, PT, R15, RZ, PT ;  /* 0x000000ff0f00120c */ /* 0x008fd60003f46270 */
[----:B------:R-:W-:-:S05]  /*0d70*/  @!P0 SEL R4, R0, R15, !P2 ;  /* 0x0000000f00048207 */ /* 0x000fca0005000000 */
[----:B------:R-:W-:Y:S01]  /*0d80*/  @P1 IMAD.MOV.U32 R0, RZ, RZ, R4 ;  /* 0x000000ffff001224 */ /* 0x000fe200078e0004 */
[----:B--2---:R-:W-:-:S04]  /*0d90*/  @!P3 ISETP.GE.AND P0, PT, R5, RZ, PT ;  /* 0x000000ff0500b20c */ /* 0x004fc80003f06270 */
[----:B0-----:R-:W-:-:S09]  /*0da0*/  @!P3 SEL R0, R0, R5, !P0 ;  /* 0x000000050000b207 */ /* 0x001fd20004000000 */
.L_x_4:
[----:B------:R-:W0:Y:S08]  /*0db0*/  LDC R5, c[0x0][0x384] ;  /* 0x0000e100ff057b82 */ /* 0x000e300000000800 */
[----:B------:R-:W0:Y:S02]  /*0dc0*/  LDC.64 R2, c[0x0][0x398] ;  /* 0x0000e600ff027b82 */ /* 0x000e240000000a00 */
[----:B0-----:R-:W-:-:S05]  /*0dd0*/  IMAD.WIDE R2, R5, 0x4, R2 ;  /* 0x0000000405027825 */ /* 0x001fca00078e0202 */
[----:B------:R-:W-:Y:S01]  /*0de0*/  STG.E desc[UR4][R2.64], R0 ;  /* 0x0000000002007986 */ /* 0x000fe2000c101904 */
[----:B------:R-:W-:Y:S05]  /*0df0*/  EXIT ;  /* 0x000000000000794d */ /* 0x000fea0003800000 */
.L_x_8:
[----:B------:R-:W-:-:S00]  /*0e00*/  BRA `(.L_x_8) ;  /* 0xfffffffc00fc7947 */ /* 0x000fc0000383ffff */
[----:B------:R-:W-:-:S00]  /*0e10*/  NOP ;  /* 0x0000000000007918 */ /* 0x000fc00000000000 */
        /* <DEDUP_REMOVED lines=14> */
.L_x_50:


//--------------------- .text._Z14reduce_col_gpuiPiS_S_S_ii --------------------------
	.section	.text._Z14reduce_col_gpuiPiS_S_S_ii,"ax",@progbits
	.align	128
        .global         _Z14reduce_col_gpuiPiS_S_S_ii
        .type           _Z14reduce_col_gpuiPiS_S_S_ii,@function
        .size           _Z14reduce_col_gpuiPiS_S_S_ii,(.L_x_51 - _Z14reduce_col_gpuiPiS_S_S_ii)
        .other          _Z14reduce_col_gpuiPiS_S_S_ii,@"STO_CUDA_ENTRY STV_DEFAULT"
_Z14reduce_col_gpuiPiS_S_S_ii:
.text._Z14reduce_col_gpuiPiS_S_S_ii:
[----:B------:R-:W0:Y:S01]  /*0000*/  LDC R1, c[0x0][0x37c] ;  /* 0x0000df00ff017b82 */ /* 0x000e220000000800 */
[----:B------:R-:W1:Y:S01]  /*0010*/  S2R R0, SR_TID.X ;  /* 0x0000000000007919 */ /* 0x000e620000002100 */
[----:B------:R-:W2:Y:S01]  /*0020*/  LDCU UR48, c[0x0][0x380] ;  /* 0x00007000ff3077ac */ /* 0x000ea20008000800 */
[----:B------:R-:W1:Y:S01]  /*0030*/  S2R R3, SR_CTAID.X ;  /* 0x0000000000037919 */ /* 0x000e620000002500 */
[----:B------:R-:W2:Y:S01]  /*0040*/  LDCU UR5, c[0x0][0x3a8] ;  /* 0x00007500ff0577ac */ /* 0x000ea20008000800 */
[----:B------:R-:W1:Y:S01]  /*0050*/  LDCU UR4, c[0x0][0x360] ;  /* 0x00006c00ff0477ac */ /* 0x000e620008000800 */
[----:B--2---:R-:W-:-:S06]  /*0060*/  UISETP.GE.AND UP0, UPT, UR48, UR5, UPT ;  /* 0x000000053000728c */ /* 0x004fcc000bf06270 */
[----:B------:R-:W-:Y:S01]  /*0070*/  PLOP3.LUT P0, PT, PT, PT, UP0, 0x80, 0x8 ;  /* 0x000000000008781c */ /* 0x000fe20003f0f008 */
[----:B-1----:R-:W-:-:S05]  /*0080*/  IMAD R0, R3, UR4, R0 ;  /* 0x0000000403007c24 */ /* 0x002fca000f8e0200 */
[----:B------:R-:W-:-:S13]  /*0090*/  ISETP.NE.OR P0, PT, R0, UR48, P0 ;  /* 0x0000003000007c0c */ /* 0x000fda0008705670 */
[----:B0-----:R-:W-:Y:S05]  /*00a0*/  @P0 EXIT ;  /* 0x000000000000094d */ /* 0x001fea0003800000 */
[----:B------:R-:W0:Y:S01]  /*00b0*/  LDCU.64 UR44, c[0x0][0x398] ;  /* 0x00007300ff2c77ac */ /* 0x000e220008000a00 */
[----:B------:R-:W1:Y:S01]  /*00c0*/  LDCU.64 UR40, c[0x0][0x358] ;  /* 0x00006b00ff2877ac */ /* 0x000e620008000a00 */
[----:B0-----:R-:W-:-:S06]  /*00d0*/  UIMAD.WIDE UR44, UR48, 0x4, UR44 ;  /* 0x00000004302c78a5 */ /* 0x001fcc000f8e022c */
[----:B------:R-:W-:Y:S02]  /*00e0*/  IMAD.U32 R2, RZ, RZ, UR44 ;  /* 0x0000002cff027e24 */ /* 0x000fe4000f8e00ff */
[----:B------:R-:W-:-:S05]  /*00f0*/  IMAD.U32 R3, RZ, RZ, UR45 ;  /* 0x0000002dff037e24 */ /* 0x000fca000f8e00ff */
[----:B-1----:R-:W2:Y:S02]  /*0100*/  LDG.E R0, desc[UR40][R2.64] ;  /* 0x0000002802007981 */ /* 0x002ea4000c1e1900 */
[----:B--2---:R-:W-:-:S13]  /*0110*/  ISETP.GE.AND P0, PT, R0, RZ, PT ;  /* 0x000000ff0000720c */ /* 0x004fda0003f06270 */
[----:B------:R-:W-:Y:S05]  /*0120*/  @!P0 BRA `(.L_x_9) ;  /* 0x0000000c00f88947 */ /* 0x000fea0003800000 */
[----:B------:R-:W0:Y:S02]  /*0130*/  LDCU UR46, c[0x0][0x3ac] ;  /* 0x00007580ff2e77ac */ /* 0x000e240008000800 */
[----:B0-----:R-:W-:-:S09]  /*0140*/  UISETP.GE.AND UP0, UPT, UR46, 0x1, UPT ;  /* 0x000000012e00788c */ /* 0x001fd2000bf06270 */
[----:B------:R-:W-:Y:S05]  /*0150*/  BRA.U !UP0, `(.L_x_10) ;  /* 0x0000000d08c87547 */ /* 0x000fea000b800000 */
[----:B------:R-:W0:Y:S01]  /*0160*/  LDCU.64 UR42, c[0x0][0x388] ;  /* 0x00007100ff2a77ac */ /* 0x000e220008000a00 */
[----:B------:R-:W-:Y:S01]  /*0170*/  BSSY.RECONVERGENT B8, `(.L_x_11) ;  /* 0x00000ef000087945 */ /* 0x000fe20003800200 */
[----:B------:R-:W-:Y:S01]  /*0180*/  UIMAD UR47, UR48, UR46, URZ ;  /* 0x0000002e302f72a4 */ /* 0x000fe2000f8e02ff */
[----:B------:R-:W1:Y:S01]  /*0190*/  LDCU.64 UR36, c[0x0][0x388] ;  /* 0x00007100ff2477ac */ /* 0x000e620008000a00 */
[----:B------:R-:W2:Y:S02]  /*01a0*/  LDCU.64 UR38, c[0x0][0x388] ;  /* 0x00007100ff2677ac */ /* 0x000ea40008000a00 */
[----:B------:R-:W-:Y:S02]  /*01b0*/  UIADD3 UR46, UPT, UPT, UR47, UR46, URZ ;  /* 0x0000002e2f2e7290 */ /* 0x000fe4000fffe0ff */
[----:B0-----:R-:W-:-:S12]  /*01c0*/  UIMAD.WIDE UR42, UR47, 0x4, UR42 ;  /* 0x000000042f2a78a5 */ /* 0x001fd8000f8e022a */
.L_x_26:
[----:B0-----:R-:W0:Y:S02]  /*01d0*/  LDC.64 R2, c[0x0][0x3a0] ;  /* 0x0000e800ff027b82 */ /* 0x001e240000000a00 */
[----:B0-----:R-:W-:-:S05]  /*01e0*/  IMAD.WIDE.U32 R2, R0, 0x4, R2 ;  /* 0x0000000400027825 */ /* 0x001fca00078e0002 */
[----:B------:R-:W3:Y:S02]  /*01f0*/  LDG.E R9, desc[UR40][R2.64] ;  /* 0x0000002802097981 */ /* 0x000ee4000c1e1900 */
[----:B---3--:R-:W-:-:S13]  /*0200*/  ISETP.NE.AND P0, PT, R9, -0x1, PT ;  /* 0xffffffff0900780c */ /* 0x008fda0003f05270 */
[----:B------:R-:W-:Y:S05]  /*0210*/  @!P0 BRA `(.L_x_12) ;  /* 0x0000000c00908947 */ /* 0x000fea0003800000 */
[----:B------:R-:W0:Y:S01]  /*0220*/  LDC R16, c[0x0][0x3ac] ;  /* 0x0000eb00ff107b82 */ /* 0x000e220000000800 */
[----:B------:R-:W3:Y:S01]  /*0230*/  LDCU.64 UR4, c[0x0][0x388] ;  /* 0x00007100ff0477ac */ /* 0x000ee20008000a00 */
[----:B------:R-:W-:Y:S02]  /*0240*/  IMAD.U32 R6, RZ, RZ, UR42 ;  /* 0x0000002aff067e24 */ /* 0x000fe4000f8e00ff */
[----:B------:R-:W-:-:S05]  /*0250*/  IMAD.U32 R7, RZ, RZ, UR43 ;  /* 0x0000002bff077e24 */ /* 0x000fca000f8e00ff */
[----:B------:R-:W4:Y:S01]  /*0260*/  LDG.E R6, desc[UR40][R6.64] ;  /* 0x0000002806067981 */ /* 0x000f22000c1e1900 */
[----:B---3--:R-:W-:Y:S01]  /*0270*/  MOV R3, UR5 ;  /* 0x0000000500037c02 */ /* 0x008fe20008000f00 */
[----:B------:R-:W-:Y:S02]  /*0280*/  IMAD.U32 R2, RZ, RZ, UR4 ;  /* 0x00000004ff027e24 */ /* 0x000fe4000f8e00ff */
[----:B0-----:R-:W-:-:S04]  /*0290*/  IMAD R9, R9, R16, RZ ;  /* 0x0000001009097224 */ /* 0x001fc800078e02ff */
[----:B------:R-:W-:-:S06]  /*02a0*/  IMAD.WIDE R4, R9, 0x4, R2 ;  /* 0x0000000409047825 */ /* 0x000fcc00078e0202 */
[----:B------:R-:W3:Y:S01]  /*02b0*/  LDG.E R4, desc[UR40][R4.64] ;  /* 0x0000002804047981 */ /* 0x000ee2000c1e1900 */
[----:B------:R-:W-:Y:S01]  /*02c0*/  BSSY.RECONVERGENT B7, `(.L_x_13) ;  /* 0x000004c000077945 */ /* 0x000fe20003800200 */
[----:B----4-:R-:W-:-:S04]  /*02d0*/  ISETP.NE.AND P0, PT, R6, -0x1, PT ;  /* 0xffffffff0600780c */ /* 0x010fc80003f05270 */
[----:B---3--:R-:W-:-:S13]  /*02e0*/  ISETP.NE.OR P1, PT, R4, -0x1, P0 ;  /* 0xffffffff0400780c */ /* 0x008fda0000725670 */
[----:B------:R-:W-:Y:S05]  /*02f0*/  @!P1 BRA `(.L_x_14) ;  /* 0x0000000400209947 */ /* 0x000fea0003800000 */
[----:B------:R-:W-:Y:S01]  /*0300*/  ISETP.NE.AND P1, PT, R4, -0x1, PT ;  /* 0xffffffff0400780c */ /* 0x000fe20003f25270 */
[----:B------:R-:W-:Y:S02]  /*0310*/  IMAD.IADD R16, R9, 0x1, R16 ;  /* 0x0000000109107824 */ /* 0x000fe400078e0210 */
[----:B------:R-:W-:Y:S02]  /*0320*/  IMAD.MOV.U32 R5, RZ, RZ, R9 ;  /* 0x000000ffff057224 */ /* 0x000fe400078e0009 */
[----:B------:R-:W-:Y:S02]  /*0330*/  IMAD.U32 R17, RZ, RZ, UR47 ;  /* 0x0000002fff117e24 */ /* 0x000fe4000f8e00ff */
[----:B------:R-:W-:-:S07]  /*0340*/  IMAD.U32 R7, RZ, RZ, UR47 ;  /* 0x0000002fff077e24 */ /* 0x000fce000f8e00ff */
.L_x_21:
[----:B------:R-:W-:Y:S01]  /*0350*/  PLOP3.LUT P2, PT, P1, P0, PT, 0x80, 0x8 ;  /* 0x000000000008781c */ /* 0x000fe20000f41070 */
[----:B------:R-:W-:-:S12]  /*0360*/  BSSY.RECONVERGENT B6, `(.L_x_15) ;  /* 0x0000035000067945 */ /* 0x000fd80003800200 */
[----:B------:R-:W-:Y:S05]  /*0370*/  @P2 BRA `(.L_x_16) ;  /* 0x0000000000402947 */ /* 0x000fea0003800000 */
[----:B------:R-:W0:Y:S01]  /*0380*/  @P1 LDC.64 R2, c[0x0][0x390] ;  /* 0x0000e400ff021b82 */ /* 0x000e220000000a00 */
[----:B------:R-:W-:Y:S01]  /*0390*/  @P1 VIADD R0, R17, 0x1 ;  /* 0x0000000111001836 */ /* 0x000fe20000000000 */
[----:B------:R-:W-:Y:S01]  /*03a0*/  @P1 IADD3 R5, PT, PT, R5, 0x1, RZ ;  /* 0x0000000105051810 */ /* 0x000fe20007ffe0ff */
[----:B0-----:R-:W-:-:S04]  /*03b0*/  @P1 IMAD.WIDE R2, R17, 0x4, R2 ;  /* 0x0000000411021825 */ /* 0x001fc800078e0202 */
[----:B------:R-:W-:Y:S01]  /*03c0*/  @P1 IMAD.MOV.U32 R17, RZ, RZ, R0 ;  /* 0x000000ffff111224 */ /* 0x000fe200078e0000 */
[----:B------:R4:W-:Y:S01]  /*03d0*/  @P1 STG.E desc[UR40][R2.64], R4 ;  /* 0x0000000402001986 */ /* 0x0009e2000c101928 */
[----:B------:R-:W-:Y:S05]  /*03e0*/  @!P0 BRA `(.L_x_17) ;  /* 0x0000000000b08947 */ /* 0x000fea0003800000 */
[----:B----4-:R-:W0:Y:S08]  /*03f0*/  LDC.64 R2, c[0x0][0x388] ;  /* 0x0000e200ff027b82 */ /* 0x010e300000000a00 */
[----:B------:R-:W3:Y:S01]  /*0400*/  LDC.64 R8, c[0x0][0x390] ;  /* 0x0000e400ff087b82 */ /* 0x000ee20000000a00 */
[----:B0-----:R-:W-:-:S06]  /*0410*/  IMAD.WIDE R2, R7, 0x4, R2 ;  /* 0x0000000407027825 */ /* 0x001fcc00078e0202 */
[----:B------:R-:W4:Y:S01]  /*0420*/  LDG.E R3, desc[UR40][R2.64] ;  /* 0x0000002802037981 */ /* 0x000f22000c1e1900 */
[----:B------:R-:W-:Y:S02]  /*0430*/  VIADD R7, R7, 0x1 ;  /* 0x0000000107077836 */ /* 0x000fe40000000000 */
[----:B---3--:R-:W-:-:S04]  /*0440*/  IMAD.WIDE R8, R17, 0x4, R8 ;  /* 0x0000000411087825 */ /* 0x008fc800078e0208 */
[----:B------:R-:W-:Y:S01]  /*0450*/  VIADD R17, R17, 0x1 ;  /* 0x0000000111117836 */ /* 0x000fe20000000000 */
[----:B----4-:R0:W-:Y:S01]  /*0460*/  STG.E desc[UR40][R8.64], R3 ;  /* 0x0000000308007986 */ /* 0x0101e2000c101928 */
[----:B------:R-:W-:Y:S05]  /*0470*/  BRA `(.L_x_17) ;  /* 0x00000000008c7947 */ /* 0x000fea0003800000 */
.L_x_16:
[----:B------:R-:W-:-:S13]  /*0480*/  ISETP.GE.AND P0, PT, R4, R6, PT ;  /* 0x000000060400720c */ /* 0x000fda0003f06270 */
[----:B------:R-:W-:Y:S05]  /*0490*/  @!P0 BRA `(.L_x_18) ;  /* 0x0000000000708947 */ /* 0x000fea0003800000 */
[----:B------:R-:W-:-:S13]  /*04a0*/  ISETP.GE.AND P0, PT, R6, R4, PT ;  /* 0x000000040600720c */ /* 0x000fda0003f06270 */
[----:B------:R-:W-:Y:S05]  /*04b0*/  @!P0 BRA `(.L_x_19) ;  /* 0x0000000000508947 */ /* 0x000fea0003800000 */
[----:B------:R-:W-:Y:S01]  /*04c0*/  UIADD3 UR4, UPT, UPT, UR46, -0x2, URZ ;  /* 0xfffffffe2e047890 */ /* 0x000fe2000fffe0ff */
[----:B------:R-:W-:Y:S01]  /*04d0*/  VIADD R0, R16, 0xfffffffe ;  /* 0xfffffffe10007836 */ /* 0x000fe20000000000 */
[----:B------:R-:W-:Y:S01]  /*04e0*/  IADD3 R19, PT, PT, R7, 0x1, RZ ;  /* 0x0000000107137810 */ /* 0x000fe20007ffe0ff */
[----:B------:R-:W-:-:S03]  /*04f0*/  VIADD R18, R5, 0x1 ;  /* 0x0000000105127836 */ /* 0x000fc60000000000 */
[----:B------:R-:W-:Y:S01]  /*0500*/  ISETP.NE.AND P1, PT, R5, R0, PT ;  /* 0x000000000500720c */ /* 0x000fe20003f25270 */
[----:B------:R-:W-:Y:S01]  /*0510*/  IMAD.MOV.U32 R5, RZ, RZ, R18 ;  /* 0x000000ffff057224 */ /* 0x000fe200078e0012 */
[----:B------:R-:W-:Y:S01]  /*0520*/  ISETP.NE.AND P0, PT, R7, UR4, PT ;  /* 0x0000000407007c0c */ /* 0x000fe2000bf05270 */
[----:B------:R-:W-:-:S12]  /*0530*/  IMAD.MOV.U32 R7, RZ, RZ, R19 ;  /* 0x000000ffff077224 */ /* 0x000fd800078e0013 */
[----:B------:R-:W-:Y:S05]  /*0540*/  @P0 BRA P1, `(.L_x_17) ;  /* 0x0000000000580947 */ /* 0x000fea0000800000 */
[----:B------:R-:W-:Y:S01]  /*0550*/  MOV R0, 0x18 ;  /* 0x0000001800007802 */ /* 0x000fe20000000f00 */
[----:B------:R-:W0:Y:S01]  /*0560*/  LDCU.64 UR4, c[0x4][0x10] ;  /* 0x01000200ff0477ac */ /* 0x000e220008000a00 */
[----:B------:R-:W-:Y:S02]  /*0570*/  CS2R R6, SRZ ;  /* 0x0000000000067805 */ /* 0x000fe4000001ff00 */
[----:B------:R3:W4:Y:S01]  /*0580*/  LDC.64 R2, c[0x4][R0] ;  /* 0x0100000000027b82 */ /* 0x0007220000000a00 */
[----:B0-----:R-:W-:Y:S02]  /*0590*/  IMAD.U32 R4, RZ, RZ, UR4 ;  /* 0x00000004ff047e24 */ /* 0x001fe4000f8e00ff */
[----:B---3--:R-:W-:-:S07]  /*05a0*/  IMAD.U32 R5, RZ, RZ, UR5 ;  /* 0x00000005ff057e24 */ /* 0x008fce000f8e00ff */
[----:B------:R-:W-:-:S07]  /*05b0*/  LEPC R20, `(.L_x_20) ;  /* 0x000000001014794e */ /* 0x000fce0000000000 */
[----:B-12-4-:R-:W-:Y:S05]  /*05c0*/  CALL.ABS.NOINC R2 ;  /* 0x0000000002007343 */ /* 0x016fea0003c00000 */
.L_x_20:
[----:B------:R-:W-:Y:S01]  /*05d0*/  MOV R5, R18 ;  /* 0x0000001200057202 */ /* 0x000fe20000000f00 */
[----:B------:R-:W-:Y:S01]  /*05e0*/  IMAD.MOV.U32 R7, RZ, RZ, R19 ;  /* 0x000000ffff077224 */ /* 0x000fe200078e0013 */
[----:B------:R-:W-:Y:S06]  /*05f0*/  BRA `(.L_x_17) ;  /* 0x00000000002c7947 */ /* 0x000fec0003800000 */
.L_x_19:
[----:B------:R-:W0:Y:S01]  /*0600*/  LDC.64 R2, c[0x0][0x390] ;  /* 0x0000e400ff027b82 */ /* 0x000e220000000a00 */
[----:B------:R-:W-:Y:S02]  /*0610*/  VIADD R7, R7, 0x1 ;  /* 0x0000000107077836 */ /* 0x000fe40000000000 */
[----:B0-----:R-:W-:-:S04]  /*0620*/  IMAD.WIDE R2, R17, 0x4, R2 ;  /* 0x0000000411027825 */ /* 0x001fc800078e0202 */
[----:B------:R-:W-:Y:S01]  /*0630*/  VIADD R17, R17, 0x1 ;  /* 0x0000000111117836 */ /* 0x000fe20000000000 */
[----:B------:R3:W-:Y:S01]  /*0640*/  STG.E desc[UR40][R2.64], R6 ;  /* 0x0000000602007986 */ /* 0x0007e2000c101928 */
[----:B------:R-:W-:Y:S05]  /*0650*/  BRA `(.L_x_17) ;  /* 0x0000000000147947 */ /* 0x000fea0003800000 */
.L_x_18:
[----:B------:R-:W0:Y:S01]  /*0660*/  LDC.64 R2, c[0x0][0x390] ;  /* 0x0000e400ff027b82 */ /* 0x000e220000000a00 */
[----:B------:R-:W-:Y:S01]  /*0670*/  IADD3 R5, PT, PT, R5, 0x1, RZ ;  /* 0x0000000105057810 */ /* 0x000fe20007ffe0ff */
[----:B0-----:R-:W-:-:S04]  /*0680*/  IMAD.WIDE R2, R17, 0x4, R2 ;  /* 0x0000000411027825 */ /* 0x001fc800078e0202 */
[----:B------:R-:W-:Y:S01]  /*0690*/  VIADD R17, R17, 0x1 ;  /* 0x0000000111117836 */ /* 0x000fe20000000000 */
[----:B------:R0:W-:Y:S06]  /*06a0*/  STG.E desc[UR40][R2.64], R4 ;  /* 0x0000000402007986 */ /* 0x0001ec000c101928 */
.L_x_17:
[----:B-12---:R-:W-:Y:S05]  /*06b0*/  BSYNC.RECONVERGENT B6 ;  /* 0x0000000000067941 */ /* 0x006fea0003800200 */
.L_x_15:
[----:B0--34-:R-:W-:Y:S02]  /*06c0*/  IMAD.U32 R2, RZ, RZ, UR38 ;  /* 0x00000026ff027e24 */ /* 0x019fe4000f8e00ff */
[----:B------:R-:W-:Y:S02]  /*06d0*/  IMAD.U32 R3, RZ, RZ, UR39 ;  /* 0x00000027ff037e24 */ /* 0x000fe4000f8e00ff */
[----:B------:R-:W-:-:S04]  /*06e0*/  IMAD.WIDE R8, R5, 0x4, R2 ;  /* 0x0000000405087825 */ /* 0x000fc800078e0202 */
[----:B------:R-:W-:Y:S01]  /*06f0*/  IMAD.WIDE R10, R7, 0x4, R2 ;  /* 0x00000004070a7825 */ /* 0x000fe200078e0202 */
[----:B------:R-:W2:Y:S04]  /*0700*/  LDG.E R4, desc[UR40][R8.64] ;  /* 0x0000002808047981 */ /* 0x000ea8000c1e1900 */
[----:B------:R-:W3:Y:S01]  /*0710*/  LDG.E R6, desc[UR40][R10.64] ;  /* 0x000000280a067981 */ /* 0x000ee2000c1e1900 */
[----:B------:R-:W-:Y:S02]  /*0720*/  ISETP.GE.AND P1, PT, R5, R16, PT ;  /* 0x000000100500720c */ /* 0x000fe40003f26270 */
[----:B------:R-:W-:Y:S02]  /*0730*/  ISETP.GE.AND P0, PT, R7, UR46, PT ;  /* 0x0000002e07007c0c */ /* 0x000fe4000bf06270 */
[----:B--2---:R-:W-:-:S02]  /*0740*/  ISETP.NE.AND P1, PT, R4, -0x1, !P1 ;  /* 0xffffffff0400780c */ /* 0x004fc40004f25270 */
[----:B---3--:R-:W-:-:S04]  /*0750*/  ISETP.NE.AND P0, PT, R6, -0x1, !P0 ;  /* 0xffffffff0600780c */ /* 0x008fc80004705270 */
[----:B------:R-:W-:-:S13]  /*0760*/  PLOP3.LUT P2, PT, P1, P0, PT, 0xf8, 0x8f ;  /* 0x00000000008f781c */ /* 0x000fda0000f41f70 */
[----:B------:R-:W-:Y:S05]  /*0770*/  @P2 BRA `(.L_x_21) ;  /* 0xfffffff800f42947 */ /* 0x000fea000383ffff */
.L_x_14:
[----:B-12---:R-:W-:Y:S05]  /*0780*/  BSYNC.RECONVERGENT B7 ;  /* 0x0000000000077941 */ /* 0x006fea0003800200 */
.L_x_13:
[----:B------:R-:W-:Y:S02]  /*0790*/  IMAD.U32 R0, RZ, RZ, UR47 ;  /* 0x0000002fff007e24 */ /* 0x000fe4000f8e00ff */
[----:B------:R-:W-:-:S05]  /*07a0*/  IMAD.MOV.U32 R5, RZ, RZ, 0x1 ;  /* 0x00000001ff057424 */ /* 0x000fca00078e00ff */
[----:B------:R-:W-:Y:S01]  /*07b0*/  VIADDMNMX R0, R0, R5, UR46, !PT ;  /* 0x0000002e00007e46 */ /* 0x000fe2000f800105 */
[----:B------:R-:W-:-:S03]  /*07c0*/  IMAD.U32 R5, RZ, RZ, UR47 ;  /* 0x0000002fff057e24 */ /* 0x000fc6000f8e00ff */
[C---:B------:R-:W-:Y:S02]  /*07d0*/  IADD3 R14, PT, PT, R0.reuse, -UR47, RZ ;  /* 0x8000002f000e7c10 */ /* 0x040fe4000fffe0ff */
[----:B------:R-:W-:Y:S02]  /*07e0*/  IADD3 R0, PT, PT, -R0, UR47, RZ ;  /* 0x0000002f00007c10 */ /* 0x000fe4000fffe1ff */
[----:B------:R-:W-:Y:S02]  /*07f0*/  LOP3.LUT R4, R14, 0x7, RZ, 0xc0, !PT ;  /* 0x000000070e047812 */ /* 0x000fe400078ec0ff */
[----:B------:R-:W-:Y:S01]  /*0800*/  ISETP.GT.U32.AND P1, PT, R0, -0x8, PT ;  /* 0xfffffff80000780c */ /* 0x000fe20003f24070 */
[----:B------:R-:W-:Y:S01]  /*0810*/  IMAD.MOV.U32 R0, RZ, RZ, -0x1 ;  /* 0xffffffffff007424 */ /* 0x000fe200078e00ff */
[----:B------:R-:W-:-:S11]  /*0820*/  ISETP.NE.AND P0, PT, R4, RZ, PT ;  /* 0x000000ff0400720c */ /* 0x000fd60003f05270 */
[----:B------:R-:W-:Y:S05]  /*0830*/  @P1 BRA `(.L_x_22) ;  /* 0x0000000000f01947 */ /* 0x000fea0003800000 */
[----:B------:R-:W-:Y:S01]  /*0840*/  LOP3.LUT R10, R14, 0xfffffff8, RZ, 0xc0, !PT ;  /* 0xfffffff80e0a7812 */ /* 0x000fe200078ec0ff */
[----:B------:R-:W-:Y:S01]  /*0850*/  BSSY.RECONVERGENT B0, `(.L_x_22) ;  /* 0x000003a000007945 */ /* 0x000fe20003800200 */
[----:B------:R-:W-:Y:S02]  /*0860*/  IMAD.MOV.U32 R0, RZ, RZ, -0x1 ;  /* 0xffffffffff007424 */ /* 0x000fe400078e00ff */
[----:B------:R-:W-:Y:S01]  /*0870*/  IMAD.U32 R5, RZ, RZ, UR47 ;  /* 0x0000002fff057e24 */ /* 0x000fe2000f8e00ff */
[----:B------:R-:W-:-:S07]  /*0880*/  IADD3 R10, PT, PT, -R10, RZ, RZ ;  /* 0x000000ff0a0a7210 */ /* 0x000fce0007ffe1ff */
.L_x_23:
[----:B------:R-:W0:Y:S02]  /*0890*/  LDC.64 R6, c[0x0][0x390] ;  /* 0x0000e400ff067b82 */ /* 0x000e240000000a00 */
[----:B0-----:R-:W-:-:S05]  /*08a0*/  IMAD.WIDE R6, R5, 0x4, R6 ;  /* 0x0000000405067825 */ /* 0x001fca00078e0206 */
[----:B------:R-:W2:Y:S01]  /*08b0*/  LDG.E R11, desc[UR40][R6.64] ;  /* 0x00000028060b7981 */ /* 0x000ea2000c1e1900 */
[----:B------:R-:W-:Y:S02]  /*08c0*/  IMAD.U32 R2, RZ, RZ, UR36 ;  /* 0x00000024ff027e24 */ /* 0x000fe4000f8e00ff */
[----:B------:R-:W-:Y:S02]  /*08d0*/  IMAD.U32 R3, RZ, RZ, UR37 ;  /* 0x00000025ff037e24 */ /* 0x000fe4000f8e00ff */
[----:B------:R-:W-:-:S05]  /*08e0*/  IMAD.WIDE R8, R5, 0x4, R2 ;  /* 0x0000000405087825 */ /* 0x000fca00078e0202 */
[----:B--2---:R0:W-:Y:S04]  /*08f0*/  STG.E desc[UR40][R8.64], R11 ;  /* 0x0000000b08007986 */ /* 0x0041e8000c101928 */
[----:B------:R-:W2:Y:S01]  /*0900*/  LDG.E R15, desc[UR40][R6.64+0x4] ;  /* 0x00000428060f7981 */ /* 0x000ea2000c1e1900 */
[----:B------:R-:W-:-:S05]  /*0910*/  IMAD.MOV.U32 R25, RZ, RZ, -0x1 ;  /* 0xffffffffff197424 */ /* 0x000fca00078e00ff */
        /* <DEDUP_REMOVED lines=13> */
[----:B-1----:R-:W3:Y:S04]  /*09f0*/  LDG.E R15, desc[UR40][R8.64+0xc] ;  /* 0x00000c28080f7981 */ /* 0x002ee8000c1e1900 */
[----:B-----5:R1:W-:Y:S04]  /*0a00*/  STG.E desc[UR40][R8.64+0x10], R21 ;  /* 0x0000101508007986 */ /* 0x0203e8000c101928 */
[----:B------:R-:W5:Y:S04]  /*0a10*/  LDG.E R23, desc[UR40][R6.64+0x14] ;  /* 0x0000142806177981 */ /* 0x000f68000c1e1900 */
[----:B------:R1:W-:Y:S04]  /*0a20*/  STG.E desc[UR40][R6.64+0x10], R25 ;  /* 0x0000101906007986 */ /* 0x0003e8000c101928 */
[----:B------:R-:W3:Y:S04]  /*0a30*/  LDG.E R16, desc[UR40][R8.64+0x10] ;  /* 0x0000102808107981 */ /* 0x000ee8000c1e1900 */
        /* <DEDUP_REMOVED lines=22> */
[----:B------:R-:W-:Y:S02]  /*0ba0*/  @!P2 SEL R13, R15, R16, !P3 ;  /* 0x000000100f0da207 */ /* 0x000fe40005800000 */
[----:B------:R-:W-:Y:S02]  /*0bb0*/  IADD3 R5, PT, PT, R5, 0x8, RZ ;  /* 0x0000000805057810 */ /* 0x000fe40007ffe0ff */
[----:B--2---:R-:W-:-:S13]  /*0bc0*/  ISETP.GE.AND P1, PT, R0, RZ, PT ;  /* 0x000000ff0000720c */ /* 0x004fda0003f26270 */
[----:B------:R-:W-:Y:S01]  /*0bd0*/  @!P1 SEL R0, R13, R18, !P4 ;  /* 0x000000120d009207 */ /* 0x000fe20006000000 */
[----:B-1----:R-:W-:Y:S06]  /*0be0*/  @P5 BRA `(.L_x_23) ;  /* 0xfffffffc00285947 */ /* 0x002fec000383ffff */
[----:B------:R-:W-:Y:S05]  /*0bf0*/  BSYNC.RECONVERGENT B0 ;  /* 0x0000000000007941 */ /* 0x000fea0003800200 */
.L_x_22:
[----:B------:R-:W-:Y:S05]  /*0c00*/  @!P0 BRA `(.L_x_24) ;  /* 0x0000000400008947 */ /* 0x000fea0003800000 */
[----:B------:R-:W-:Y:S01]  /*0c10*/  VIADD R4, R4, 0xffffffff ;  /* 0xffffffff04047836 */ /* 0x000fe20000000000 */
[----:B------:R-:W-:-:S04]  /*0c20*/  LOP3.LUT R10, R14, 0x3, RZ, 0xc0, !PT ;  /* 0x000000030e0a7812 */ /* 0x000fc800078ec0ff */
[----:B------:R-:W-:Y:S02]  /*0c30*/  ISETP.GE.U32.AND P0, PT, R4, 0x3, PT ;  /* 0x000000030400780c */ /* 0x000fe40003f06070 */
[----:B------:R-:W-:-:S11]  /*0c40*/  ISETP.NE.AND P2, PT, R10, RZ, PT ;  /* 0x000000ff0a00720c */ /* 0x000fd60003f45270 */
[----:B------:R-:W-:Y:S05]  /*0c50*/  @!P0 BRA `(.L_x_25) ;  /* 0x00000000006c8947 */ /* 0x000fea0003800000 */
        /* <DEDUP_REMOVED lines=27> */
.L_x_25:
[----:B------:R-:W-:Y:S05]  /*0e10*/  @!P2 BRA `(.L_x_24) ;  /* 0x00000000007ca947 */ /* 0x000fea0003800000 */
[----:B------:R-:W-:-:S13]  /*0e20*/  ISETP.NE.AND P1, PT, R10, 0x1, PT ;  /* 0x000000010a00780c */ /* 0x000fda0003f25270 */
[----:B------:R-:W0:Y:S02]  /*0e30*/  @P1 LDC.64 R6, c[0x0][0x390] ;  /* 0x0000e400ff061b82 */ /* 0x000e240000000a00 */
[----:B0-----:R-:W-:-:S05]  /*0e40*/  @P1 IMAD.WIDE R8, R5, 0x4, R6 ;  /* 0x0000000405081825 */ /* 0x001fca00078e0206 */
[----:B------:R-:W2:Y:S01]  /*0e50*/  @P1 LDG.E R13, desc[UR40][R8.64] ;  /* 0x00000028080d1981 */ /* 0x000ea2000c1e1900 */
[----:B------:R-:W-:Y:S01]  /*0e60*/  @P1 IMAD.WIDE R10, R5, 0x4, R2 ;  /* 0x00000004050a1825 */ /* 0x000fe200078e0202 */
[----:B------:R-:W-:-:S13]  /*0e70*/  LOP3.LUT P3, RZ, R14, 0x1, RZ, 0xc0, !PT ;  /* 0x000000010eff7812 */ /* 0x000fda000786c0ff */
[----:B------:R-:W0:Y:S01]  /*0e80*/  @P3 LDC.64 R6, c[0x0][0x390] ;  /* 0x0000e400ff063b82 */ /* 0x000e220000000a00 */
[----:B--2---:R1:W-:Y:S04]  /*0e90*/  @P1 STG.E desc[UR40][R10.64], R13 ;  /* 0x0000000d0a001986 */ /* 0x0043e8000c101928 */
[----:B------:R-:W2:Y:S01]  /*0ea0*/  @P1 LDG.E R17, desc[UR40][R8.64+0x4] ;  /* 0x0000042808111981 */ /* 0x000ea2000c1e1900 */
[----:B------:R-:W-:Y:S01]  /*0eb0*/  @P1 VIADD R5, R5, 0x2 ;  /* 0x0000000205051836 */ /* 0x000fe20000000000 */
[----:B------:R-:W-:-:S03]  /*0ec0*/  @P1 MOV R19, 0xffffffff ;  /* 0xffffffff00131802 */ /* 0x000fc60000000f00 */
[C---:B0-----:R-:W-:Y:S02]  /*0ed0*/  @P3 IMAD.WIDE R6, R5.reuse, 0x4, R6 ;  /* 0x0000000405063825 */ /* 0x041fe400078e0206 */
[----:B------:R0:W-:Y:S04]  /*0ee0*/  @P1 STG.E desc[UR40][R8.64], R19 ;  /* 0x0000001308001986 */ /* 0x0001e8000c101928 */
[----:B------:R-:W3:Y:S04]  /*0ef0*/  @P1 LDG.E R15, desc[UR40][R10.64] ;  /* 0x000000280a0f1981 */ /* 0x000ee8000c1e1900 */
[----:B--2---:R0:W-:Y:S04]  /*0f00*/  @P1 STG.E desc[UR40][R10.64+0x4], R17 ;  /* 0x000004110a001986 */ /* 0x0041e8000c101928 */
[----:B------:R0:W-:Y:S04]  /*0f10*/  @P1 STG.E desc[UR40][R8.64+0x4], R19 ;  /* 0x0000041308001986 */ /* 0x0001e8000c101928 */
[----:B-1----:R-:W2:Y:S04]  /*0f20*/  @P3 LDG.E R13, desc[UR40][R6.64] ;  /* 0x00000028060d3981 */ /* 0x002ea8000c1e1900 */
[----:B------:R-:W4:Y:S01]  /*0f30*/  @P1 LDG.E R4, desc[UR40][R10.64+0x4] ;  /* 0x000004280a041981 */ /* 0x000f22000c1e1900 */
[----:B------:R-:W-:-:S04]  /*0f40*/  @P3 IMAD.WIDE R2, R5, 0x4, R2 ;  /* 0x0000000405023825 */ /* 0x000fc800078e0202 */
[----:B------:R-:W-:Y:S01]  /*0f50*/  @P3 IMAD.MOV.U32 R21, RZ, RZ, -0x1 ;  /* 0xffffffffff153424 */ /* 0x000fe200078e00ff */
[----:B------:R-:W-:Y:S01]  /*0f60*/  PLOP3.LUT P0, PT, PT, PT, PT, 0x80, 0x8 ;  /* 0x000000000008781c */ /* 0x000fe20003f0f070 */
[----:B--2---:R0:W-:Y:S04]  /*0f70*/  @P3 STG.E desc[UR40][R2.64], R13 ;  /* 0x0000000d02003986 */ /* 0x0041e8000c101928 */
[----:B------:R0:W-:Y:S04]  /*0f80*/  @P3 STG.E desc[UR40][R6.64], R21 ;  /* 0x0000001506003986 */ /* 0x0001e8000c101928 */
[----:B------:R-:W2:Y:S01]  /*0f90*/  @P3 LDG.E R5, desc[UR40][R2.64] ;  /* 0x0000002802053981 */ /* 0x000ea2000c1e1900 */
[----:B----4-:R-:W-:-:S04]  /*0fa0*/  @P1 ISETP.GE.AND P2, PT, R4, RZ, PT ;  /* 0x000000ff0400120c */ /* 0x010fc80003f46270 */
[----:B------:R-:W-:Y:S02]  /*0fb0*/  @P1 PLOP3.LUT P0, PT, P2, PT, PT, 0x80, 0x8 ;  /* 0x000000000008181c */ /* 0x000fe4000170f070 */
[----:B---3--:R-:W-:-:S11]  /*0fc0*/  @P1 ISETP.GE.AND P2, PT, R15, RZ, PT ;  /* 0x000000ff0f00120c */ /* 0x008fd60003f46270 */
[----:B------:R-:W-:-:S05]  /*0fd0*/  @!P0 SEL R4, R0, R15, !P2 ;  /* 0x0000000f00048207 */ /* 0x000fca0005000000 */
[----:B------:R-:W-:Y:S01]  /*0fe0*/  @P1 IMAD.MOV.U32 R0, RZ, RZ, R4 ;  /* 0x000000ffff001224 */ /* 0x000fe200078e0004 */
[----:B--2---:R-:W-:-:S04]  /*0ff0*/  @P3 ISETP.GE.AND P0, PT, R5, RZ, PT ;  /* 0x000000ff0500320c */ /* 0x004fc80003f06270 */
[----:B0-----:R-:W-:-:S09]  /*1000*/  @P3 SEL R0, R0, R5, !P0 ;  /* 0x0000000500003207 */ /* 0x001fd20004000000 */
.L_x_24:
[----:B------:R-:W-:Y:S01]  /*1010*/  IMAD.U32 R2, RZ, RZ, UR44 ;  /* 0x0000002cff027e24 */ /* 0x000fe2000f8e00ff */
[----:B------:R-:W-:Y:S01]  /*1020*/  ISETP.GT.AND P0, PT, R0, -0x1, PT ;  /* 0xffffffff0000780c */ /* 0x000fe20003f04270 */
[----:B------:R-:W-:-:S05]  /*1030*/  IMAD.U32 R3, RZ, RZ, UR45 ;  /* 0x0000002dff037e24 */ /* 0x000fca000f8e00ff */
[----:B------:R0:W-:Y:S07]  /*1040*/  STG.E desc[UR40][R2.64], R0 ;  /* 0x0000000002007986 */ /* 0x0001ee000c101928 */
[----:B------:R-:W-:Y:S05]  /*1050*/  @P0 BRA `(.L_x_26) ;  /* 0xfffffff0005c0947 */ /* 0x000fea000383ffff */
.L_x_12:
[----:B-12---:R-:W-:Y:S05]  /*1060*/  BSYNC.RECONVERGENT B8 ;  /* 0x0000000000087941 */ /* 0x006fea0003800200 */
.L_x_11:
[----:B------:R-:W-:Y:S05]  /*1070*/  BRA `(.L_x_9) ;  /* 0x0000000000247947 */ /* 0x000fea0003800000 */
.L_x_10:
[----:B------:R-:W0:Y:S02]  /*1080*/  LDC.64 R2, c[0x0][0x3a0] ;  /* 0x0000e800ff027b82 */ /* 0x000e240000000a00 */
[----:B0-----:R-:W-:-:S06]  /*1090*/  IMAD.WIDE.U32 R2, R0, 0x4, R2 ;  /* 0x0000000400027825 */ /* 0x001fcc00078e0002 */
[----:B------:R-:W2:Y:S01]  /*10a0*/  LDG.E R2, desc[UR40][R2.64] ;  /* 0x0000002802027981 */ /* 0x000ea2000c1e1900 */
[----:B------:R-:W-:Y:S01]  /*10b0*/  MOV R4, UR44 ;  /* 0x0000002c00047c02 */ /* 0x000fe20008000f00 */
[----:B------:R-:W-:Y:S01]  /*10c0*/  IMAD.U32 R5, RZ, RZ, UR45 ;  /* 0x0000002dff057e24 */ /* 0x000fe2000f8e00ff */
[----:B--2---:R-:W-:-:S13]  /*10d0*/  ISETP.NE.AND P0, PT, R2, -0x1, PT ;  /* 0xffffffff0200780c */ /* 0x004fda0003f05270 */
[----:B------:R-:W-:Y:S02]  /*10e0*/  @P0 IMAD.MOV.U32 R7, RZ, RZ, -0x1 ;  /* 0xffffffffff070424 */ /* 0x000fe400078e00ff */
[----:B------:R-:W-:-:S03]  /*10f0*/  @P0 IMAD.MOV.U32 R0, RZ, RZ, -0x1 ;  /* 0xffffffffff000424 */ /* 0x000fc600078e00ff */
[----:B------:R0:W-:Y:S04]  /*1100*/  @P0 STG.E desc[UR40][R4.64], R7 ;  /* 0x0000000704000986 */ /* 0x0001e8000c101928 */
.L_x_9:
[----:B------:R-:W-:-:S13]  /*1110*/  ISETP.GE.AND P0, PT, R0, RZ, PT ;  /* 0x000000ff0000720c */ /* 0x000fda0003f06270 */
[----:B------:R-:W-:Y:S05]  /*1120*/  @!P0 EXIT ;  /* 0x000000000000894d */ /* 0x000fea0003800000 */
[----:B0-----:R-:W0:Y:S08]  /*1130*/  LDC.64 R2, c[0x0][0x3a0] ;  /* 0x0000e800ff027b82 */ /* 0x001e300000000a00 */
[----:B------:R-:W1:Y:S01]  /*1140*/  LDC R5, c[0x0][0x380] ;  /* 0x0000e000ff057b82 */ /* 0x000e620000000800 */
[----:B0-----:R-:W-:-:S05]  /*1150*/  IMAD.WIDE.U32 R2, R0, 0x4, R2 ;  /* 0x0000000400027825 */ /* 0x001fca00078e0002 */
[----:B-1----:R-:W-:Y:S01]  /*1160*/  STG.E desc[UR40][R2.64], R5 ;  /* 0x0000000502007986 */ /* 0x002fe2000c101928 */
[----:B------:R-:W-:Y:S05]  /*1170*/  EXIT ;  /* 0x000000000000794d */ /* 0x000fea0003800000 */
.L_x_27:
        /* <DEDUP_REMOVED lines=16> */
.L_x_51:


//--------------------- .text._Z10twist_stepiPiS_ii --------------------------
	.section	.text._Z10twist_stepiPiS_ii,"ax",@progbits
	.align	128
        .global         _Z10twist_stepiPiS_ii
        .type           _Z10twist_stepiPiS_ii,@function
        .size           _Z10twist_stepiPiS_ii,(.L_x_52 - _Z10twist_stepiPiS_ii)
        .other          _Z10twist_stepiPiS_ii,@"STO_CUDA_ENTRY STV_DEFAULT"
_Z10twist_stepiPiS_ii:
.text._Z10twist_stepiPiS_ii:
[----:B------:R-:W-:Y:S01]  /*0000*/  LDC R1, c[0x0][0x37c] ;  /* 0x0000df00ff017b82 */ /* 0x000fe20000000800 */
[----:B------:R-:W0:Y:S07]  /*0010*/  S2R R0, SR_TID.X ;  /* 0x0000000000007919 */ /* 0x000e2e0000002100 */
[----:B------:R-:W1:Y:S01]  /*0020*/  LDC R5, c[0x0][0x380] ;  /* 0x0000e000ff057b82 */ /* 0x000e620000000800 */
[----:B------:R-:W0:Y:S01]  /*0030*/  LDCU UR4, c[0x0][0x360] ;  /* 0x00006c00ff0477ac */ /* 0x000e220008000800 */
[----:B------:R-:W0:Y:S01]  /*0040*/  S2R R3, SR_CTAID.X ;  /* 0x0000000000037919 */ /* 0x000e220000002500 */
[----:B------:R-:W1:Y:S02]  /*0050*/  LDCU UR5, c[0x0][0x398] ;  /* 0x00007300ff0577ac */ /* 0x000e640008000800 */
[----:B-1----:R-:W-:Y:S01]  /*0060*/  ISETP.GE.AND P0, PT, R5, UR5, PT ;  /* 0x0000000505007c0c */ /* 0x002fe2000bf06270 */
[----:B0-----:R-:W-:-:S05]  /*0070*/  IMAD R0, R3, UR4, R0 ;  /* 0x0000000403007c24 */ /* 0x001fca000f8e0200 */
[----:B------:R-:W-:-:S13]  /*0080*/  ISETP.NE.OR P0, PT, R0, R5, P0 ;  /* 0x000000050000720c */ /* 0x000fda0000705670 */
[----:B------:R-:W-:Y:S05]  /*0090*/  @P0 EXIT ;  /* 0x000000000000094d */ /* 0x000fea0003800000 */
[----:B------:R-:W0:Y:S01]  /*00a0*/  LDC.64 R2, c[0x0][0x390] ;  /* 0x0000e400ff027b82 */ /* 0x000e220000000a00 */
[----:B------:R-:W1:Y:S01]  /*00b0*/  LDCU.64 UR4, c[0x0][0x358] ;  /* 0x00006b00ff0477ac */ /* 0x000e620008000a00 */
[----:B0-----:R-:W-:-:S05]  /*00c0*/  IMAD.WIDE R2, R5, 0x4, R2 ;  /* 0x0000000405027825 */ /* 0x001fca00078e0202 */
[----:B-1----:R-:W2:Y:S02]  /*00d0*/  LDG.E R7, desc[UR4][R2.64] ;  /* 0x0000000402077981 */ /* 0x002ea4000c1e1900 */
[----:B--2---:R-:W-:-:S13]  /*00e0*/  ISETP.GE.AND P0, PT, R7, RZ, PT ;  /* 0x000000ff0700720c */ /* 0x004fda0003f06270 */
[----:B------:R-:W-:Y:S05]  /*00f0*/  @!P0 EXIT ;  /* 0x000000000000894d */ /* 0x000fea0003800000 */
[----:B------:R-:W0:Y:S02]  /*0100*/  LDCU UR6, c[0x0][0x39c] ;  /* 0x00007380ff0677ac */ /* 0x000e240008000800 */
[----:B0-----:R-:W-:-:S09]  /*0110*/  UISETP.GE.AND UP0, UPT, UR6, 0x1, UPT ;  /* 0x000000010600788c */ /* 0x001fd2000bf06270 */
[----:B------:R-:W-:Y:S05]  /*0120*/  BRA.U !UP0, `(.L_x_28) ;  /* 0x0000000108307547 */ /* 0x000fea000b800000 */
[----:B------:R-:W0:Y:S01]  /*0130*/  LDC.64 R2, c[0x0][0x388] ;  /* 0x0000e200ff027b82 */ /* 0x000e220000000a00 */
[----:B------:R-:W-:-:S04]  /*0140*/  IMAD R9, R7, UR6, RZ ;  /* 0x0000000607097c24 */ /* 0x000fc8000f8e02ff */
[----:B------:R-:W-:-:S07]  /*0150*/  VIADD R0, R9, UR6 ;  /* 0x0000000609007c36 */ /* 0x000fce0008000000 */
.L_x_29:
[----:B01----:R-:W-:-:S05]  /*0160*/  IMAD.WIDE.U32 R4, R9, 0x4, R2 ;  /* 0x0000000409047825 */ /* 0x003fca00078e0002 */
[----:B------:R-:W2:Y:S02]  /*0170*/  LDG.E R6, desc[UR4][R4.64] ;  /* 0x0000000404067981 */ /* 0x000ea4000c1e1900 */
[----:B--2---:R-:W-:-:S13]  /*0180*/  ISETP.NE.AND P0, PT, R6, -0x1, PT ;  /* 0xffffffff0600780c */ /* 0x004fda0003f05270 */
[----:B------:R-:W-:Y:S05]  /*0190*/  @!P0 BRA `(.L_x_28) ;  /* 0x0000000000148947 */ /* 0x000fea0003800000 */
[----:B------:R-:W-:Y:S01]  /*01a0*/  IADD3 R9, PT, PT, R9, 0x1, RZ ;  /* 0x0000000109097810 */ /* 0x000fe20007ffe0ff */
[----:B------:R-:W-:-:S03]  /*01b0*/  IMAD.MOV.U32 R11, RZ, RZ, -0x1 ;  /* 0xffffffffff0b7424 */ /* 0x000fc600078e00ff */
[----:B------:R-:W-:Y:S02]  /*01c0*/  ISETP.GE.AND P0, PT, R9, R0, PT ;  /* 0x000000000900720c */ /* 0x000fe40003f06270 */
[----:B------:R1:W-:Y:S11]  /*01d0*/  STG.E desc[UR4][R4.64], R11 ;  /* 0x0000000b04007986 */ /* 0x0003f6000c101904 */
[----:B------:R-:W-:Y:S05]  /*01e0*/  @!P0 BRA `(.L_x_29) ;  /* 0xfffffffc00dc8947 */ /* 0x000fea000383ffff */
.L_x_28:
[----:B------:R-:W0:Y:S01]  /*01f0*/  LDC.64 R2, c[0x0][0x390] ;  /* 0x0000e400ff027b82 */ /* 0x000e220000000a00 */
[----:B-1----:R-:W-:Y:S01]  /*0200*/  MOV R5, 0xffffffff ;  /* 0xffffffff00057802 */ /* 0x002fe20000000f00 */
[----:B0-----:R-:W-:-:S05]  /*0210*/  IMAD.WIDE.U32 R2, R7, 0x4, R2 ;  /* 0x0000000407027825 */ /* 0x001fca00078e0002 */
[----:B------:R-:W-:Y:S01]  /*0220*/  STG.E desc[UR4][R2.64], R5 ;  /* 0x0000000502007986 */ /* 0x000fe2000c101904 */
[----:B------:R-:W-:Y:S05]  /*0230*/  EXIT ;  /* 0x000000000000794d */ /* 0x000fea0003800000 */
.L_x_30:
        /* <DEDUP_REMOVED lines=12> */
.L_x_52:


//--------------------- .text._Z14create_rows_mpPiS_S_iii --------------------------
	.section	.text._Z14create_rows_mpPiS_S_iii,"ax",@progbits
	.align	128
        .global         _Z14create_rows_mpPiS_S_iii
        .type           _Z14create_rows_mpPiS_S_iii,@function
        .size           _Z14create_rows_mpPiS_S_iii,(.L_x_53 - _Z14create_rows_mpPiS_S_iii)
        .other          _Z14create_rows_mpPiS_S_iii,@"STO_CUDA_ENTRY STV_DEFAULT"
_Z14create_rows_mpPiS_S_iii:
.text._Z14create_rows_mpPiS_S_iii:
[----:B------:R-:W-:Y:S01]  /*0000*/  LDC R1, c[0x0][0x37c] ;  /* 0x0000df00ff017b82 */ /* 0x000fe20000000800 */
[----:B------:R-:W0:Y:S01]  /*0010*/  S2R R13, SR_TID.X ;  /* 0x00000000000d7919 */ /* 0x000e220000002100 */
[----:B------:R-:W0:Y:S01]  /*0020*/  LDCU UR4, c[0x0][0x360] ;  /* 0x00006c00ff0477ac */ /* 0x000e220008000800 */
[----:B------:R-:W0:Y:S01]  /*0030*/  S2R R0, SR_CTAID.X ;  /* 0x0000000000007919 */ /* 0x000e220000002500 */
[----:B------:R-:W1:Y:S01]  /*0040*/  LDCU UR5, c[0x0][0x3a0] ;  /* 0x00007400ff0577ac */ /* 0x000e620008000800 */
[----:B0-----:R-:W-:-:S05]  /*0050*/  IMAD R13, R0, UR4, R13 ;  /* 0x00000004000d7c24 */ /* 0x001fca000f8e020d */
[----:B-1----:R-:W-:-:S13]  /*0060*/  ISETP.GE.AND P0, PT, R13, UR5, PT ;  /* 0x000000050d007c0c */ /* 0x002fda000bf06270 */
[----:B------:R-:W-:Y:S05]  /*0070*/  @P0 EXIT ;  /* 0x000000000000094d */ /* 0x000fea0003800000 */
[----:B------:R-:W-:Y:S01]  /*0080*/  ISETP.NE.AND P0, PT, R13, RZ, PT ;  /* 0x000000ff0d00720c */ /* 0x000fe20003f05270 */
[----:B------:R-:W0:-:S12]  /*0090*/  LDCU.64 UR4, c[0x0][0x358] ;  /* 0x00006b00ff0477ac */ /* 0x000e180008000a00 */
[----:B------:R-:W0:Y:S02]  /*00a0*/  @!P0 LDC.64 R2, c[0x0][0x388] ;  /* 0x0000e200ff028b82 */ /* 0x000e240000000a00 */
[----:B0-----:R0:W5:Y:S01]  /*00b0*/  @!P0 LDG.E R0, desc[UR4][R2.64] ;  /* 0x0000000402008981 */ /* 0x001162000c1e1900 */
[----:B------:R-:W-:Y:S04]  /*00c0*/  BSSY.RECONVERGENT B0, `(.L_x_31) ;  /* 0x0000008000007945 */ /* 0x000fe80003800200 */
[----:B------:R-:W-:Y:S05]  /*00d0*/  @!P0 BRA `(.L_x_32) ;  /* 0x0000000000188947 */ /* 0x000fea0003800000 */
[----:B0-----:R-:W0:Y:S02]  /*00e0*/  LDC.64 R2, c[0x0][0x388] ;  /* 0x0000e200ff027b82 */ /* 0x001e240000000a00 */
[----:B0-----:R-:W-:-:S05]  /*00f0*/  IMAD.WIDE R2, R13, 0x4, R2 ;  /* 0x000000040d027825 */ /* 0x001fca00078e0202 */
[----:B-----5:R-:W2:Y:S04]  /*0100*/  LDG.E R0, desc[UR4][R2.64] ;  /* 0x0000000402007981 */ /* 0x020ea8000c1e1900 */
[----:B------:R-:W2:Y:S02]  /*0110*/  LDG.E R5, desc[UR4][R2.64+-0x4] ;  /* 0xfffffc0402057981 */ /* 0x000ea4000c1e1900 */
[----:B--2---:R-:W-:-:S13]  /*0120*/  ISETP.NE.AND P0, PT, R0, R5, PT ;  /* 0x000000050000720c */ /* 0x004fda0003f05270 */
[----:B------:R-:W-:Y:S05]  /*0130*/  @!P0 EXIT ;  /* 0x000000000000894d */ /* 0x000fea0003800000 */
.L_x_32:
[----:B------:R-:W-:Y:S05]  /*0140*/  BSYNC.RECONVERGENT B0 ;  /* 0x0000000000007941 */ /* 0x000fea0003800200 */
.L_x_31:
[----:B------:R-:W1:Y:S01]  /*0150*/  LDC.64 R10, c[0x0][0x388] ;  /* 0x0000e200ff0a7b82 */ /* 0x000e620000000a00 */
[----:B------:R-:W-:Y:S01]  /*0160*/  HFMA2 R12, -RZ, RZ, 0, 0 ;  /* 0x00000000ff0c7431 */ /* 0x000fe200000001ff */
[----:B------:R-:W2:Y:S01]  /*0170*/  LDCU UR7, c[0x0][0x3a0] ;  /* 0x00007400ff0777ac */ /* 0x000ea20008000800 */
[----:B------:R-:W3:Y:S05]  /*0180*/  LDCU UR6, c[0x0][0x39c] ;  /* 0x00007380ff0677ac */ /* 0x000eea0008000800 */
[----:B------:R-:W4:Y:S08]  /*0190*/  LDC.64 R6, c[0x0][0x380] ;  /* 0x0000e000ff067b82 */ /* 0x000f300000000a00 */
[----:B------:R-:W0:Y:S02]  /*01a0*/  LDC.64 R8, c[0x0][0x390] ;  /* 0x0000e400ff087b82 */ /* 0x000e240000000a00 */
.L_x_33:
[----:B------:R-:W-:-:S05]  /*01b0*/  IADD3 R15, PT, PT, R13, R12, RZ ;  /* 0x0000000c0d0f7210 */ /* 0x000fca0007ffe0ff */
[----:B01----:R-:W-:-:S06]  /*01c0*/  IMAD.WIDE R2, R15, 0x4, R10 ;  /* 0x000000040f027825 */ /* 0x003fcc00078e020a */
[----:B------:R-:W2:Y:S02]  /*01d0*/  LDG.E R3, desc[UR4][R2.64] ;  /* 0x0000000402037981 */ /* 0x000ea4000c1e1900 */
[----:B--2--5:R-:W-:-:S13]  /*01e0*/  ISETP.NE.AND P0, PT, R0, R3, PT ;  /* 0x000000030000720c */ /* 0x024fda0003f05270 */
[----:B---3--:R-:W-:Y:S05]  /*01f0*/  @P0 EXIT ;  /* 0x000000000000094d */ /* 0x008fea0003800000 */
[----:B----4-:R-:W-:-:S06]  /*0200*/  IMAD.WIDE R2, R15, 0x4, R6 ;  /* 0x000000040f027825 */ /* 0x010fcc00078e0206 */
[----:B------:R-:W2:Y:S01]  /*0210*/  LDG.E R3, desc[UR4][R2.64] ;  /* 0x0000000402037981 */ /* 0x000ea2000c1e1900 */
[----:B------:R-:W-:Y:S01]  /*0220*/  IMAD R5, R0, UR6, R12 ;  /* 0x0000000600057c24 */ /* 0x000fe2000f8e020c */
[----:B------:R-:W-:Y:S02]  /*0230*/  IADD3 R14, PT, PT, R15, 0x1, RZ ;  /* 0x000000010f0e7810 */ /* 0x000fe40007ffe0ff */
[----:B------:R-:W-:Y:S01]  /*0240*/  IADD3 R12, PT, PT, R12, 0x1, RZ ;  /* 0x000000010c0c7810 */ /* 0x000fe20007ffe0ff */
[----:B------:R-:W-:Y:S01]  /*0250*/  IMAD.WIDE R4, R5, 0x4, R8 ;  /* 0x0000000405047825 */ /* 0x000fe200078e0208 */
[----:B------:R-:W-:-:S04]  /*0260*/  ISETP.GE.AND P0, PT, R14, UR7, PT ;  /* 0x000000070e007c0c */ /* 0x000fc8000bf06270 */
[----:B--2---:R0:W-:Y:S09]  /*0270*/  STG.E desc[UR4][R4.64], R3 ;  /* 0x0000000304007986 */ /* 0x0041f2000c101904 */
[----:B------:R-:W-:Y:S05]  /*0280*/  @!P0 BRA `(.L_x_33) ;  /* 0xfffffffc00c88947 */ /* 0x000fea000383ffff */
[----:B------:R-:W-:Y:S05]  /*0290*/  EXIT ;  /* 0x000000000000794d */ /* 0x000fea0003800000 */
.L_x_34:
        /* <DEDUP_REMOVED lines=14> */
.L_x_53:


//--------------------- .text._Z14compute_low_mpPiS_ii --------------------------
	.section	.text._Z14compute_low_mpPiS_ii,"ax",@progbits
	.align	128
        .global         _Z14compute_low_mpPiS_ii
        .type           _Z14compute_low_mpPiS_ii,@function
        .size           _Z14compute_low_mpPiS_ii,(.L_x_54 - _Z14compute_low_mpPiS_ii)
        .other          _Z14compute_low_mpPiS_ii,@"STO_CUDA_ENTRY STV_DEFAULT"
_Z14compute_low_mpPiS_ii:
.text._Z14compute_low_mpPiS_ii:
        /* <DEDUP_REMOVED lines=8> */
[----:B------:R-:W0:Y:S01]  /*0080*/  LDCU UR6, c[0x0][0x394] ;  /* 0x00007280ff0677ac */ /* 0x000e220008000800 */
[----:B------:R-:W-:Y:S01]  /*0090*/  MOV R11, 0xffffffff ;  /* 0xffffffff000b7802 */ /* 0x000fe20000000f00 */
[----:B------:R-:W1:Y:S01]  /*00a0*/  LDCU.64 UR4, c[0x0][0x358] ;  /* 0x00006b00ff0477ac */ /* 0x000e620008000a00 */
[----:B0-----:R-:W-:-:S09]  /*00b0*/  UISETP.GE.AND UP0, UPT, UR6, 0x1, UPT ;  /* 0x000000010600788c */ /* 0x001fd2000bf06270 */
[----:B-1----:R-:W-:Y:S05]  /*00c0*/  BRA.U !UP0, `(.L_x_35) ;  /* 0x0000000108387547 */ /* 0x002fea000b800000 */
[----:B------:R-:W0:Y:S01]  /*00d0*/  LDC.64 R4, c[0x0][0x380] ;  /* 0x0000e000ff047b82 */ /* 0x000e220000000a00 */
[----:B------:R-:W-:Y:S01]  /*00e0*/  IMAD R9, R7, UR6, RZ ;  /* 0x0000000607097c24 */ /* 0x000fe2000f8e02ff */
[----:B------:R-:W-:Y:S01]  /*00f0*/  BSSY.RECONVERGENT B0, `(.L_x_35) ;  /* 0x000000b000007945 */ /* 0x000fe20003800200 */
[----:B------:R-:W-:Y:S02]  /*0100*/  MOV R11, 0xffffffff ;  /* 0xffffffff000b7802 */ /* 0x000fe40000000f00 */
[----:B------:R-:W-:-:S07]  /*0110*/  VIADD R0, R9, UR6 ;  /* 0x0000000609007c36 */ /* 0x000fce0008000000 */
.L_x_37:
[----:B0-----:R-:W-:-:S06]  /*0120*/  IMAD.WIDE R2, R9, 0x4, R4 ;  /* 0x0000000409027825 */ /* 0x001fcc00078e0204 */
[----:B------:R-:W2:Y:S02]  /*0130*/  LDG.E R2, desc[UR4][R2.64] ;  /* 0x0000000402027981 */ /* 0x000ea4000c1e1900 */
[----:B--2---:R-:W-:-:S13]  /*0140*/  ISETP.NE.AND P0, PT, R2, -0x1, PT ;  /* 0xffffffff0200780c */ /* 0x004fda0003f05270 */
[----:B------:R-:W-:Y:S05]  /*0150*/  @!P0 BRA `(.L_x_36) ;  /* 0x0000000000108947 */ /* 0x000fea0003800000 */
[----:B------:R-:W-:Y:S01]  /*0160*/  IADD3 R9, PT, PT, R9, 0x1, RZ ;  /* 0x0000000109097810 */ /* 0x000fe20007ffe0ff */
[----:B------:R-:W-:-:S03]  /*0170*/  IMAD.MOV.U32 R11, RZ, RZ, R2 ;  /* 0x000000ffff0b7224 */ /* 0x000fc600078e0002 */
[----:B------:R-:W-:-:S13]  /*0180*/  ISETP.GE.AND P0, PT, R9, R0, PT ;  /* 0x000000000900720c */ /* 0x000fda0003f06270 */
[----:B------:R-:W-:Y:S05]  /*0190*/  @!P0 BRA `(.L_x_37) ;  /* 0xfffffffc00e08947 */ /* 0x000fea000383ffff */
.L_x_36:
[----:B------:R-:W-:Y:S05]  /*01a0*/  BSYNC.RECONVERGENT B0 ;  /* 0x0000000000007941 */ /* 0x000fea0003800200 */
.L_x_35:
[----:B------:R-:W0:Y:S02]  /*01b0*/  LDC.64 R2, c[0x0][0x388] ;  /* 0x0000e200ff027b82 */ /* 0x000e240000000a00 */
[----:B0-----:R-:W-:-:S05]  /*01c0*/  IMAD.WIDE R2, R7, 0x4, R2 ;  /* 0x0000000407027825 */ /* 0x001fca00078e0202 */
[----:B------:R-:W-:Y:S01]  /*01d0*/  STG.E desc[UR4][R2.64], R11 ;  /* 0x0000000b02007986 */ /* 0x000fe2000c101904 */
[----:B------:R-:W-:Y:S05]  /*01e0*/  EXIT ;  /* 0x000000000000794d */ /* 0x000fea0003800000 */
.L_x_38:
        /* <DEDUP_REMOVED lines=9> */
.L_x_54:


//--------------------- .text._Z13clear_cols_mpiPiii --------------------------
	.section	.text._Z13clear_cols_mpiPiii,"ax",@progbits
	.align	128
        .global         _Z13clear_cols_mpiPiii
        .type           _Z13clear_cols_mpiPiii,@function
        .size           _Z13clear_cols_mpiPiii,(.L_x_55 - _Z13clear_cols_mpiPiii)
        .other          _Z13clear_cols_mpiPiii,@"STO_CUDA_ENTRY STV_DEFAULT"
_Z13clear_cols_mpiPiii:
.text._Z13clear_cols_mpiPiii:
[----:B------:R-:W-:Y:S01]  /*0000*/  LDC R1, c[0x0][0x37c] ;  /* 0x0000df00ff017b82 */ /* 0x000fe20000000800 */
[----:B------:R-:W0:Y:S01]  /*0010*/  S2R R0, SR_TID.X ;  /* 0x0000000000007919 */ /* 0x000e220000002100 */
[----:B------:R-:W0:Y:S01]  /*0020*/  LDCU UR4, c[0x0][0x360] ;  /* 0x00006c00ff0477ac */ /* 0x000e220008000800 */
[----:B------:R-:W0:Y:S01]  /*0030*/  S2R R3, SR_CTAID.X ;  /* 0x0000000000037919 */ /* 0x000e220000002500 */
[----:B------:R-:W1:Y:S01]  /*0040*/  LDCU UR6, c[0x0][0x380] ;  /* 0x00007000ff0677ac */ /* 0x000e620008000800 */
[----:B0-----:R-:W-:-:S05]  /*0050*/  IMAD R0, R3, UR4, R0 ;  /* 0x0000000403007c24 */ /* 0x001fca000f8e0200 */
[----:B-1----:R-:W-:-:S13]  /*0060*/  ISETP.NE.AND P0, PT, R0, UR6, PT ;  /* 0x0000000600007c0c */ /* 0x002fda000bf05270 */
[----:B------:R-:W-:Y:S05]  /*0070*/  @P0 EXIT ;  /* 0x000000000000094d */ /* 0x000fea0003800000 */
[----:B------:R-:W0:Y:S02]  /*0080*/  LDC R0, c[0x0][0x394] ;  /* 0x0000e500ff007b82 */ /* 0x000e240000000800 */
[----:B0-----:R-:W-:-:S13]  /*0090*/  ISETP.GE.AND P0, PT, R0, 0x1, PT ;  /* 0x000000010000780c */ /* 0x001fda0003f06270 */
[----:B------:R-:W-:Y:S05]  /*00a0*/  @!P0 EXIT ;  /* 0x000000000000894d */ /* 0x000fea0003800000 */
[----:B------:R-:W0:Y:S01]  /*00b0*/  LDC.64 R2, c[0x0][0x388] ;  /* 0x0000e200ff027b82 */ /* 0x000e220000000a00 */
[----:B------:R-:W-:Y:S01]  /*00c0*/  IMAD R7, R0, UR6, RZ ;  /* 0x0000000600077c24 */ /* 0x000fe2000f8e02ff */
[----:B------:R-:W1:Y:S03]  /*00d0*/  LDCU.64 UR4, c[0x0][0x358] ;  /* 0x00006b00ff0477ac */ /* 0x000e660008000a00 */
[----:B------:R-:W-:-:S07]  /*00e0*/  IMAD.IADD R0, R7, 0x1, R0 ;  /* 0x0000000107007824 */ /* 0x000fce00078e0200 */
.L_x_39:
[----:B0-----:R-:W-:-:S05]  /*00f0*/  IMAD.WIDE R4, R7, 0x4, R2 ;  /* 0x0000000407047825 */ /* 0x001fca00078e0202 */
[----:B-1----:R-:W2:Y:S02]  /*0100*/  LDG.E R6, desc[UR4][R4.64] ;  /* 0x0000000404067981 */ /* 0x002ea4000c1e1900 */
[----:B--2---:R-:W-:-:S13]  /*0110*/  ISETP.NE.AND P0, PT, R6, -0x1, PT ;  /* 0xffffffff0600780c */ /* 0x004fda0003f05270 */
[----:B------:R-:W-:Y:S05]  /*0120*/  @!P0 EXIT ;  /* 0x000000000000894d */ /* 0x000fea0003800000 */
[----:B------:R-:W-:Y:S01]  /*0130*/  VIADD R7, R7, 0x1 ;  /* 0x0000000107077836 */ /* 0x000fe20000000000 */
[----:B------:R-:W-:-:S04]  /*0140*/  MOV R9, 0xffffffff ;  /* 0xffffffff00097802 */ /* 0x000fc80000000f00 */
[----:B------:R-:W-:Y:S01]  /*0150*/  ISETP.GE.AND P0, PT, R7, R0, PT ;  /* 0x000000000700720c */ /* 0x000fe20003f06270 */
[----:B------:R2:W-:-:S12]  /*0160*/  STG.E desc[UR4][R4.64], R9 ;  /* 0x0000000904007986 */ /* 0x0005d8000c101904 */
[----:B--2---:R-:W-:Y:S05]  /*0170*/  @!P0 BRA `(.L_x_39) ;  /* 0xfffffffc00dc8947 */ /* 0x004fea000383ffff */
[----:B------:R-:W-:Y:S05]  /*0180*/  EXIT ;  /* 0x000000000000794d */ /* 0x000fea0003800000 */
.L_x_40:
        /* <DEDUP_REMOVED lines=15> */
.L_x_55:


//--------------------- .text._Z22get_simplex_dimensionsPiS_ii --------------------------
	.section	.text._Z22get_simplex_dimensionsPiS_ii,"ax",@progbits
	.align	128
        .global         _Z22get_simplex_dimensionsPiS_ii
        .type           _Z22get_simplex_dimensionsPiS_ii,@function
        .size           _Z22get_simplex_dimensionsPiS_ii,(.L_x_56 - _Z22get_simplex_dimensionsPiS_ii)
        .other          _Z22get_simplex_dimensionsPiS_ii,@"STO_CUDA_ENTRY STV_DEFAULT"
_Z22get_simplex_dimensionsPiS_ii:
.text._Z22get_simplex_dimensionsPiS_ii:
        /* <DEDUP_REMOVED lines=18> */
.L_x_43:
[----:B0-----:R-:W-:-:S06]  /*0120*/  IMAD.WIDE R2, R9, 0x4, R4 ;  /* 0x0000000409027825 */ /* 0x001fcc00078e0204 */
[----:B------:R-:W2:Y:S02]  /*0130*/  LDG.E R2, desc[UR4][R2.64] ;  /* 0x0000000402027981 */ /* 0x000ea4000c1e1900 */
[----:B--2---:R-:W-:-:S13]  /*0140*/  ISETP.NE.AND P0, PT, R2, -0x1, PT ;  /* 0xffffffff0200780c */ /* 0x004fda0003f05270 */
[----:B------:R-:W-:Y:S05]  /*0150*/  @!P0 BRA `(.L_x_42) ;  /* 0x0000000000108947 */ /* 0x000fea0003800000 */
[----:B------:R-:W-:Y:S01]  /*0160*/  IADD3 R9, PT, PT, R9, 0x1, RZ ;  /* 0x0000000109097810 */ /* 0x000fe20007ffe0ff */
[----:B------:R-:W-:-:S03]  /*0170*/  VIADD R11, R11, 0x1 ;  /* 0x000000010b0b7836 */ /* 0x000fc60000000000 */
[----:B------:R-:W-:-:S13]  /*0180*/  ISETP.GE.AND P0, PT, R9, R0, PT ;  /* 0x000000000900720c */ /* 0x000fda0003f06270 */
[----:B------:R-:W-:Y:S05]  /*0190*/  @!P0 BRA `(.L_x_43) ;  /* 0xfffffffc00e08947 */ /* 0x000fea000383ffff */
.L_x_42:
[----:B------:R-:W-:Y:S05]  /*01a0*/  BSYNC.RECONVERGENT B0 ;  /* 0x0000000000007941 */ /* 0x000fea0003800200 */
.L_x_41:
[----:B------:R-:W0:Y:S02]  /*01b0*/  LDC.64 R2, c[0x0][0x380] ;  /* 0x0000e000ff027b82 */ /* 0x000e240000000a00 */
[----:B0-----:R-:W-:-:S05]  /*01c0*/  IMAD.WIDE R2, R7, 0x4, R2 ;  /* 0x0000000407027825 */ /* 0x001fca00078e0202 */
[----:B------:R-:W-:Y:S01]  /*01d0*/  STG.E desc[UR4][R2.64], R11 ;  /* 0x0000000b02007986 */ /* 0x000fe2000c101904 */
[----:B------:R-:W-:Y:S05]  /*01e0*/  EXIT ;  /* 0x000000000000794d */ /* 0x000fea0003800000 */
.L_x_44:
        /* <DEDUP_REMOVED lines=9> */
.L_x_56:


//--------------------- .text._Z23find_simplices_with_dimPiS_ii --------------------------
	.section	.text._Z23find_simplices_with_dimPiS_ii,"ax",@progbits
	.align	128
        .global         _Z23find_simplices_with_dimPiS_ii
        .type           _Z23find_simplices_with_dimPiS_ii,@function
        .size           _Z23find_simplices_with_dimPiS_ii,(.L_x_57 - _Z23find_simplices_with_dimPiS_ii)
        .other          _Z23find_simplices_with_dimPiS_ii,@"STO_CUDA_ENTRY STV_DEFAULT"
_Z23find_simplices_with_dimPiS_ii:
.text._Z23find_simplices_with_dimPiS_ii:
        /* <DEDUP_REMOVED lines=8> */
[----:B------:R-:W0:Y:S01]  /*0080*/  LDC.64 R2, c[0x4][RZ] ;  /* 0x01000000ff027b82 */ /* 0x000e220000000a00 */
[----:B------:R-:W-:Y:S01]  /*0090*/  BSSY B0, `(.L_x_45) ;  /* 0x0000007000007945 */ /* 0x000fe20003800000 */
[----:B------:R-:W-:Y:S01]  /*00a0*/  IMAD.MOV.U32 R5, RZ, RZ, -0x1 ;  /* 0xffffffffff057424 */ /* 0x000fe200078e00ff */
[----:B------:R-:W1:Y:S06]  /*00b0*/  LDCU.64 UR4, c[0x0][0x358] ;  /* 0x00006b00ff0477ac */ /* 0x000e6c0008000a00 */
.L_x_46:
[----:B------:R-:W-:Y:S05]  /*00c0*/  YIELD ;  /* 0x0000000000007946 */ /* 0x000fea0003800000 */
[----:B0-----:R-:W2:Y:S02]  /*00d0*/  ATOMG.E.CAS.STRONG.GPU PT, R7, [R2], R4, R5 ;  /* 0x00000004020773a9 */ /* 0x001ea400001ee105 */
[----:B--2---:R-:W-:-:S13]  /*00e0*/  ISETP.NE.AND P0, PT, R7, R4, PT ;  /* 0x000000040700720c */ /* 0x004fda0003f05270 */
[----:B------:R-:W-:Y:S05]  /*00f0*/  @!P0 BRA `(.L_x_46) ;  /* 0xfffffffc00f08947 */ /* 0x000fea000383ffff */
[----:B-1----:R-:W-:Y:S05]  /*0100*/  BSYNC B0 ;  /* 0x0000000000007941 */ /* 0x002fea0003800000 */
.L_x_45:
[----:B------:R-:W0:Y:S01]  /*0110*/  LDC.64 R6, c[0x0][0x380] ;  /* 0x0000e000ff067b82 */ /* 0x000e220000000a00 */
[----:B------:R-:W1:Y:S01]  /*0120*/  LDCU UR6, c[0x0][0x390] ;  /* 0x00007200ff0677ac */ /* 0x000e620008000800 */
[----:B0-----:R-:W-:-:S06]  /*0130*/  IMAD.WIDE R6, R4, 0x4, R6 ;  /* 0x0000000404067825 */ /* 0x001fcc00078e0206 */
[----:B------:R-:W1:Y:S01]  /*0140*/  LDG.E R6, desc[UR4][R6.64] ;  /* 0x0000000406067981 */ /* 0x000e62000c1e1900 */
[----:B------:R-:W-:Y:S01]  /*0150*/  BSSY.RECONVERGENT B0, `(.L_x_47) ;  /* 0x0000013000007945 */ /* 0x000fe20003800200 */
[----:B------:R-:W-:Y:S02]  /*0160*/  IADD3 R11, PT, PT, R4, 0x1, RZ ;  /* 0x00000001040b7810 */ /* 0x000fe40007ffe0ff */
[----:B-1----:R-:W-:-:S13]  /*0170*/  ISETP.NE.AND P0, PT, R6, UR6, PT ;  /* 0x0000000606007c0c */ /* 0x002fda000bf05270 */
[----:B------:R-:W-:Y:S05]  /*0180*/  @P0 BRA `(.L_x_48) ;  /* 0x00000000003c0947 */ /* 0x000fea0003800000 */
[----:B------:R-:W0:Y:S01]  /*0190*/  S2R R5, SR_LANEID ;  /* 0x0000000000057919 */ /* 0x000e220000000000 */
[----:B------:R-:W-:Y:S01]  /*01a0*/  VOTEU.ANY UR6, UPT, PT ;  /* 0x0000000000067886 */ /* 0x000fe200038e0100 */
[----:B------:R-:W1:Y:S01]  /*01b0*/  LDC.64 R6, c[0x4][0x8] ;  /* 0x01000200ff067b82 */ /* 0x000e620000000a00 */
[----:B------:R-:W0:Y:S01]  /*01c0*/  FLO.U32 R0, UR6 ;  /* 0x0000000600007d00 */ /* 0x000e2200080e0000 */
[----:B------:R-:W2:Y:S06]  /*01d0*/  S2R R10, SR_LTMASK ;  /* 0x00000000000a7919 */ /* 0x000eac0000003900 */
[----:B------:R-:W3:Y:S01]  /*01e0*/  LDC.64 R8, c[0x0][0x388] ;  /* 0x0000e200ff087b82 */ /* 0x000ee20000000a00 */
[----:B------:R-:W1:Y:S01]  /*01f0*/  POPC R13, UR6 ;  /* 0x00000006000d7d09 */ /* 0x000e620008000000 */
[----:B0-----:R-:W-:-:S13]  /*0200*/  ISETP.EQ.U32.AND P0, PT, R0, R5, PT ;  /* 0x000000050000720c */ /* 0x001fda0003f02070 */
[----:B-1----:R-:W4:Y:S01]  /*0210*/  @P0 ATOMG.E.ADD.STRONG.GPU PT, R7, desc[UR4][R6.64], R13 ;  /* 0x8000000d060709a8 */ /* 0x002f2200081ef104 */
[----:B--2---:R-:W-:-:S06]  /*0220*/  LOP3.LUT R10, R10, UR6, RZ, 0xc0, !PT ;  /* 0x000000060a0a7c12 */ /* 0x004fcc000f8ec0ff */
[----:B------:R-:W0:Y:S01]  /*0230*/  POPC R10, R10 ;  /* 0x0000000a000a7309 */ /* 0x000e220000000000 */
[----:B----4-:R-:W0:Y:S02]  /*0240*/  SHFL.IDX PT, R5, R7, R0, 0x1f ;  /* 0x00001f0007057589 */ /* 0x010e2400000e0000 */
[----:B0-----:R-:W-:-:S04]  /*0250*/  IMAD.IADD R5, R5, 0x1, R10 ;  /* 0x0000000105057824 */ /* 0x001fc800078e020a */
[----:B---3--:R-:W-:-:S05]  /*0260*/  IMAD.WIDE R8, R5, 0x4, R8 ;  /* 0x0000000405087825 */ /* 0x008fca00078e0208 */
[----:B------:R0:W-:Y:S02]  /*0270*/  STG.E desc[UR4][R8.64], R4 ;  /* 0x0000000408007986 */ /* 0x0001e4000c101904 */
.L_x_48:
[----:B------:R-:W-:Y:S05]  /*0280*/  BSYNC.RECONVERGENT B0 ;  /* 0x0000000000007941 */ /* 0x000fea0003800200 */
.L_x_47:
[----:B------:R-:W-:Y:S01]  /*0290*/  STG.E desc[UR4][R2.64], R11 ;  /* 0x0000000b02007986 */ /* 0x000fe2000c101904 */
[----:B------:R-:W-:Y:S05]  /*02a0*/  EXIT ;  /* 0x000000000000794d */ /* 0x000fea0003800000 */
.L_x_49:
        /* <DEDUP_REMOVED lines=13> */
.L_x_57:


//--------------------- .nv.global.init           --------------------------
	.section	.nv.global.init,"aw",@progbits
.nv.global.init:
	.type		$str,@object
	.size		$str,(.L_2 - $str)
$str:
        /*0000*/ 	.byte	0x57, 0x41, 0x52, 0x4e, 0x49, 0x4e, 0x47, 0x3a, 0x20, 0x43, 0x6f, 0x6c, 0x75, 0x6d, 0x6e, 0x20
        /*0010*/ 	.byte	0x72, 0x65, 0x61, 0x63, 0x68, 0x69, 0x6e, 0x67, 0x20, 0x6d, 0x65, 0x6d, 0x61, 0x6c, 0x6c, 0x6f
        /*0020*/ 	.byte	0x63, 0x20, 0x6c, 0x69, 0x6d, 0x69, 0x74, 0x0a, 0x00
.L_2:


//--------------------- .nv.shared.reserved.0     --------------------------
	.section	.nv.shared.reserved.0,"aw",@nobits
	.weak		__nv_reservedSMEM_offset_0_alias
	.size		__nv_reservedSMEM_offset_0_alias, 0, 64
	.other		__nv_reservedSMEM_offset_0_alias,@"STO_CUDA_RESERVED_SHARED STV_DEFAULT"
__nv_reservedSMEM_offset_0_alias:
	.zero		0
	.zero		64


//--------------------- .nv.global                --------------------------
	.section	.nv.global,"aw",@nobits
	.align	4
.nv.global:
	.type		d_lock,@object
	.size		d_lock,(d_pos - d_lock)
d_lock:
	.zero		4
	.type		d_pos,@object
	.size		d_pos,(.L_1 - d_pos)
d_pos:
	.zero		4
.L_1:


//--------------------- .nv.constant0._Z13left_to_rightiiPiS_S_ii --------------------------
	.section	.nv.constant0._Z13left_to_rightiiPiS_S_ii,"a",@progbits
	.sectionflags	@""
	.align	4
.nv.constant0._Z13left_to_rightiiPiS_S_ii:
	.zero		936


//--------------------- .nv.constant0._Z14reduce_col_gpuiPiS_S_S_ii --------------------------
	.section	.nv.constant0._Z14reduce_col_gpuiPiS_S_S_ii,"a",@progbits
	.sectionflags	@""
	.align	4
.nv.constant0._Z14reduce_col_gpuiPiS_S_S_ii:
	.zero		944


//--------------------- .nv.constant0._Z10twist_stepiPiS_ii --------------------------
	.section	.nv.constant0._Z10twist_stepiPiS_ii,"a",@progbits
	.sectionflags	@""
	.align	4
.nv.constant0._Z10twist_stepiPiS_ii:
	.zero		928


//--------------------- .nv.constant0._Z14create_rows_mpPiS_S_iii --------------------------
	.section	.nv.constant0._Z14create_rows_mpPiS_S_iii,"a",@progbits
	.sectionflags	@""
	.align	4
.nv.constant0._Z14create_rows_mpPiS_S_iii:
	.zero		932


//--------------------- .nv.constant0._Z14compute_low_mpPiS_ii --------------------------
	.section	.nv.constant0._Z14compute_low_mpPiS_ii,"a",@progbits
	.sectionflags	@""
	.align	4
.nv.constant0._Z14compute_low_mpPiS_ii:
	.zero		920


//--------------------- .nv.constant0._Z13clear_cols_mpiPiii --------------------------
	.section	.nv.constant0._Z13clear_cols_mpiPiii,"a",@progbits
	.sectionflags	@""
	.align	4
.nv.constant0._Z13clear_cols_mpiPiii:
	.zero		920


//--------------------- .nv.constant0._Z22get_simplex_dimensionsPiS_ii --------------------------
	.section	.nv.constant0._Z22get_simplex_dimensionsPiS_ii,"a",@progbits
	.sectionflags	@""
	.align	4
.nv.constant0._Z22get_simplex_dimensionsPiS_ii:
	.zero		920


//--------------------- .nv.constant0._Z23find_simplices_with_dimPiS_ii --------------------------
	.section	.nv.constant0._Z23find_simplices_with_dimPiS_ii,"a",@progbits
	.sectionflags	@""
	.align	4
.nv.constant0._Z23find_simplices_with_dimPiS_ii:
	.zero		920


//--------------------- SYMBOLS --------------------------

	.type		.nv.reservedSmem.offset0,@object
	.size		.nv.reservedSmem.offset0,0x4
	.type		vprintf,@function
